def matmul_kernel(
    a_ptr,
    b_ptr,
    c_ptr,
    M,
    N,
    K,
    stride_am,
    stride_ak,
    stride_bk,
    stride_bn,
    stride_cm,
    stride_cn,
    BLOCK_M: tl.constexpr,
    BLOCK_N: tl.constexpr,
    BLOCK_K: tl.constexpr,
    GROUP_M: tl.constexpr,
):
    pid = tl.program_id(axis=0)
    num_pid_m = tl.cdiv(M, BLOCK_M)
    num_pid_n = tl.cdiv(N, BLOCK_N)
    num_pid_in_group = GROUP_M * num_pid_n
    group_id = pid // num_pid_in_group
    first_pid_m = group_id * GROUP_M
    group_size_m = min(num_pid_m - first_pid_m, GROUP_M)
    pid_m = first_pid_m + ((pid % num_pid_in_group) % group_size_m)
    pid_n = (pid % num_pid_in_group) // group_size_m

    offs_am = (pid_m * BLOCK_M + tl.arange(0, BLOCK_M)) % M
    offs_bn = (pid_n * BLOCK_N + tl.arange(0, BLOCK_N)) % N
    offs_k = tl.arange(0, BLOCK_K)
    a_ptrs = a_ptr + offs_am[:, None] * stride_am + offs_k[None, :] * stride_ak
    b_ptrs = b_ptr + offs_k[:, None] * stride_bk + offs_bn[None, :] * stride_bn

    acc = tl.zeros((BLOCK_M, BLOCK_N), dtype=tl.float32)
    for kk in range(0, tl.cdiv(K, BLOCK_K)):
        a = tl.load(a_ptrs, mask=offs_k[None, :] < K - kk * BLOCK_K, other=0.0)
        b = tl.load(b_ptrs, mask=offs_k[:, None] < K - kk * BLOCK_K, other=0.0)
        acc = tl.dot(a, b, acc)
        a_ptrs += BLOCK_K * stride_ak
        b_ptrs += BLOCK_K * stride_bk

    c = acc.to(c_ptr.dtype.element_ty)
    offs_cm = pid_m * BLOCK_M + tl.arange(0, BLOCK_M)
    offs_cn = pid_n * BLOCK_N + tl.arange(0, BLOCK_N)
    c_ptrs = c_ptr + offs_cm[:, None] * stride_cm + offs_cn[None, :] * stride_cn
    mask = (offs_cm[:, None] < M) & (offs_cn[None, :] < N)
    tl.store(c_ptrs, c, mask=mask)

# config = {"BLOCK_K": 128, "BLOCK_M": 128, "BLOCK_N": 64, "GROUP_M": 8, "arch": "sm_90", "dtype": "fp8e5m2", "num_ctas": 1, "num_stages": 3, "num_warps": 8}
# arch = sm_90


// ===== COMPILED SASS (sm_90a) =====

	.target	sm_90a

	.elftype	@"ET_EXEC"


//--------------------- .note.nv.tkinfo           --------------------------
	.section	.note.nv.tkinfo,"",@"SHT_NOTE"
	.sectionflags	@"SHF_NOTE_NV_TKINFO"
	.tkinfo
        /*0018*/ 	.word	0x00000002
        /*0030*/ 	.string	""
        /*0030*/ 	.string	"ptxas"
        /*0030*/ 	.string	"Cuda compilation tools, release 13.0, V13.0.88"
        /*0030*/ 	.string	"Build cuda_13.0.r13.0/compiler.36424714_0"
        /*0030*/ 	.string	"-v  -suppress-debug-info  -lineinfo  -arch sm_90a "



//--------------------- .note.nv.cuinfo           --------------------------
	.section	.note.nv.cuinfo,"",@"SHT_NOTE"
	.sectionflags	@"SHF_NOTE_NV_CUINFO"
        /*0018*/ 	.short	0x0002
        /*001a*/ 	.short	0x005a
        /*001c*/ 	.short	0x0082
	.zero		2


//--------------------- .nv.info                  --------------------------
	.section	.nv.info,"",@"SHT_CUDA_INFO"
	.align	4


	//----- nvinfo : EIATTR_REGCOUNT
	.align		4
        /*0000*/ 	.byte	0x04, 0x2f
        /*0002*/ 	.short	(.L_1 - .L_0)
	.align		4
.L_0:
        /*0004*/ 	.word	index@(matmul_kernel)
        /*0008*/ 	.word	0x000000ff


	//----- nvinfo : EIATTR_FRAME_SIZE
	.align		4
.L_1:
        /*000c*/ 	.byte	0x04, 0x11
        /*000e*/ 	.short	(.L_3 - .L_2)
	.align		4
.L_2:
        /*0010*/ 	.word	index@(matmul_kernel)
        /*0014*/ 	.word	0x00000060


	//----- nvinfo : EIATTR_MIN_STACK_SIZE
	.align		4
.L_3:
        /*0018*/ 	.byte	0x04, 0x12
        /*001a*/ 	.short	(.L_5 - .L_4)
	.align		4
.L_4:
        /*001c*/ 	.word	index@(matmul_kernel)
        /*0020*/ 	.word	0x00000060
.L_5:


//--------------------- .nv.compat                --------------------------
	.section	.nv.compat,"",@"SHT_CUDA_COMPAT_INFO"
	.align	4
        /*0000*/ 	.byte	0x02, 0x09, 0x01, 0x00, 0x02, 0x02, 0x04, 0x00, 0x02, 0x05, 0x05, 0x00, 0x03, 0x07, 0x01, 0x01
        /*0010*/ 	.byte	0x02, 0x03, 0x00, 0x00, 0x02, 0x06, 0x01, 0x00, 0x04, 0x0b, 0x08, 0x00, 0x00, 0x00, 0x00, 0x00
        /*0020*/ 	.byte	0x00, 0x00, 0x00, 0x00


//--------------------- .nv.info.matmul_kernel    --------------------------
	.section	.nv.info.matmul_kernel,"",@"SHT_CUDA_INFO"
	.sectionflags	@""
	.align	4


	//----- nvinfo : EIATTR_CUDA_API_VERSION
	.align		4
        /*0000*/ 	.byte	0x04, 0x37
        /*0002*/ 	.short	(.L_7 - .L_6)
.L_6:
        /*0004*/ 	.word	0x00000082


	//----- nvinfo : EIATTR_KPARAM_INFO
	.align		4
.L_7:
        /*0008*/ 	.byte	0x04, 0x17
        /*000a*/ 	.short	(.L_9 - .L_8)
.L_8:
        /*000c*/ 	.word	0x00000000
        /*0010*/ 	.short	0x000d
        /*0012*/ 	.short	0x0048
        /*0014*/ 	.byte	0x00, 0xf4, 0x21, 0x00


	//----- nvinfo : EIATTR_KPARAM_INFO
	.align		4
.L_9:
        /*0018*/ 	.byte	0x04, 0x17
        /*001a*/ 	.short	(.L_11 - .L_10)
.L_10:
        /*001c*/ 	.word	0x00000000
        /*0020*/ 	.short	0x000c
        /*0022*/ 	.short	0x0040
        /*0024*/ 	.byte	0x00, 0xf4, 0x21, 0x00


	//----- nvinfo : EIATTR_KPARAM_INFO
	.align		4
.L_11:
        /*0028*/ 	.byte	0x04, 0x17
        /*002a*/ 	.short	(.L_13 - .L_12)
.L_12:
        /*002c*/ 	.word	0x00000000
        /*0030*/ 	.short	0x000b
        /*0032*/ 	.short	0x0038
        /*0034*/ 	.byte	0x00, 0xf0, 0x11, 0x00


	//----- nvinfo : EIATTR_KPARAM_INFO
	.align		4
.L_13:
        /*0038*/ 	.byte	0x04, 0x17
        /*003a*/ 	.short	(.L_15 - .L_14)
.L_14:
        /*003c*/ 	.word	0x00000000
        /*0040*/ 	.short	0x000a
        /*0042*/ 	.short	0x0034
        /*0044*/ 	.byte	0x00, 0xf0, 0x11, 0x00


	//----- nvinfo : EIATTR_KPARAM_INFO
	.align		4
.L_15:
        /*0048*/ 	.byte	0x04, 0x17
        /*004a*/ 	.short	(.L_17 - .L_16)
.L_16:
        /*004c*/ 	.word	0x00000000
        /*0050*/ 	.short	0x0009
        /*0052*/ 	.short	0x0030
        /*0054*/ 	.byte	0x00, 0xf0, 0x11, 0x00


	//----- nvinfo : EIATTR_KPARAM_INFO
	.align		4
.L_17:
        /*0058*/ 	.byte	0x04, 0x17
        /*005a*/ 	.short	(.L_19 - .L_18)
.L_18:
        /*005c*/ 	.word	0x00000000
        /*0060*/ 	.short	0x0008
        /*0062*/ 	.short	0x002c
        /*0064*/ 	.byte	0x00, 0xf0, 0x11, 0x00


	//----- nvinfo : EIATTR_KPARAM_INFO
	.align		4
.L_19:
        /*0068*/ 	.byte	0x04, 0x17
        /*006a*/ 	.short	(.L_21 - .L_20)
.L_20:
        /*006c*/ 	.word	0x00000000
        /*0070*/ 	.short	0x0007
        /*0072*/ 	.short	0x0028
        /*0074*/ 	.byte	0x00, 0xf0, 0x11, 0x00


	//----- nvinfo : EIATTR_KPARAM_INFO
	.align		4
.L_21:
        /*0078*/ 	.byte	0x04, 0x17
        /*007a*/ 	.short	(.L_23 - .L_22)
.L_22:
        /*007c*/ 	.word	0x00000000
        /*0080*/ 	.short	0x0006
        /*0082*/ 	.short	0x0024
        /*0084*/ 	.byte	0x00, 0xf0, 0x11, 0x00


	//----- nvinfo : EIATTR_KPARAM_INFO
	.align		4
.L_23:
        /*0088*/ 	.byte	0x04, 0x17
        /*008a*/ 	.short	(.L_25 - .L_24)
.L_24:
        /*008c*/ 	.word	0x00000000
        /*0090*/ 	.short	0x0005
        /*0092*/ 	.short	0x0020
        /*0094*/ 	.byte	0x00, 0xf0, 0x11, 0x00


	//----- nvinfo : EIATTR_KPARAM_INFO
	.align		4
.L_25:
        /*0098*/ 	.byte	0x04, 0x17
        /*009a*/ 	.short	(.L_27 - .L_26)
.L_26:
        /*009c*/ 	.word	0x00000000
        /*00a0*/ 	.short	0x0004
        /*00a2*/ 	.short	0x001c
        /*00a4*/ 	.byte	0x00, 0xf0, 0x11, 0x00


	//----- nvinfo : EIATTR_KPARAM_INFO
	.align		4
.L_27:
        /*00a8*/ 	.byte	0x04, 0x17
        /*00aa*/ 	.short	(.L_29 - .L_28)
.L_28:
        /*00ac*/ 	.word	0x00000000
        /*00b0*/ 	.short	0x0003
        /*00b2*/ 	.short	0x0018
        /*00b4*/ 	.byte	0x00, 0xf0, 0x11, 0x00


	//----- nvinfo : EIATTR_KPARAM_INFO
	.align		4
.L_29:
        /*00b8*/ 	.byte	0x04, 0x17
        /*00ba*/ 	.short	(.L_31 - .L_30)
.L_30:
        /*00bc*/ 	.word	0x00000000
        /*00c0*/ 	.short	0x0002
        /*00c2*/ 	.short	0x0010
        /*00c4*/ 	.byte	0x00, 0xf4, 0x21, 0x00


	//----- nvinfo : EIATTR_KPARAM_INFO
	.align		4
.L_31:
        /*00c8*/ 	.byte	0x04, 0x17
        /*00ca*/ 	.short	(.L_33 - .L_32)
.L_32:
        /*00cc*/ 	.word	0x00000000
        /*00d0*/ 	.short	0x0001
        /*00d2*/ 	.short	0x0008
        /*00d4*/ 	.byte	0x00, 0xf4, 0x21, 0x00


	//----- nvinfo : EIATTR_KPARAM_INFO
	.align		4
.L_33:
        /*00d8*/ 	.byte	0x04, 0x17
        /*00da*/ 	.short	(.L_35 - .L_34)
.L_34:
        /*00dc*/ 	.word	0x00000000
        /*00e0*/ 	.short	0x0000
        /*00e2*/ 	.short	0x0000
        /*00e4*/ 	.byte	0x00, 0xf4, 0x21, 0x00


	//----- nvinfo : EIATTR_SPARSE_MMA_MASK
	.align		4
.L_35:
        /*00e8*/ 	.byte	0x03, 0x50
        /*00ea*/ 	.short	0x0000


	//----- nvinfo : EIATTR_MAXREG_COUNT
	.align		4
        /*00ec*/ 	.byte	0x03, 0x1b
        /*00ee*/ 	.short	0x00ff


	//----- nvinfo : EIATTR_NUM_BARRIERS
	.align		4
        /*00f0*/ 	.byte	0x02, 0x4c
        /*00f2*/ 	.byte	0x01
	.zero		1


	//----- nvinfo : EIATTR_ANNOTATIONS
	.align		4
        /*00f4*/ 	.byte	0x04, 0x55
        /*00f6*/ 	.short	(.L_37 - .L_36)


	//   ....[0]....
.L_36:
        /*00f8*/ 	.word	0x00000001
        /*00fc*/ 	.byte	0x90, 0x05, 0x00, 0x00, 0x01, 0x00, 0x00, 0x00, 0xc0, 0x05, 0x00, 0x00, 0x01, 0x00, 0x00, 0x00
        /* <DEDUP_REMOVED lines=22> */
        /*026c*/ 	.byte	0x00, 0x73, 0x00, 0x00, 0x01, 0x00, 0x00, 0x00, 0x30, 0x73, 0x00, 0x00


	//----- nvinfo : EIATTR_MERCURY_ISA_VERSION
	.align		4
.L_37:
        /*0278*/ 	.byte	0x03, 0x5f
        /*027a*/ 	.short	0x0101


	//----- nvinfo : EIATTR_EXIT_INSTR_OFFSETS
	.align		4
        /*027c*/ 	.byte	0x04, 0x1c
        /*027e*/ 	.short	(.L_39 - .L_38)


	//   ....[0]....
.L_38:
        /*0280*/ 	.word	0x00007ad0


	//   ....[1]....
        /*0284*/ 	.word	0x00007af0


	//----- nvinfo : EIATTR_REQNTID
	.align		4
.L_39:
        /*0288*/ 	.byte	0x04, 0x10
        /*028a*/ 	.short	(.L_41 - .L_40)
.L_40:
        /*028c*/ 	.word	0x00000100
        /*0290*/ 	.word	0x00000001
        /*0294*/ 	.word	0x00000001


	//----- nvinfo : EIATTR_CBANK_PARAM_SIZE
	.align		4
.L_41:
        /*0298*/ 	.byte	0x03, 0x19
        /*029a*/ 	.short	0x0050


	//----- nvinfo : EIATTR_PARAM_CBANK
	.align		4
        /*029c*/ 	.byte	0x04, 0x0a
        /*029e*/ 	.short	(.L_43 - .L_42)
	.align		4
.L_42:
        /*02a0*/ 	.word	index@(.nv.constant0.matmul_kernel)
        /*02a4*/ 	.short	0x0210
        /*02a6*/ 	.short	0x0050


	//----- nvinfo : EIATTR_SW_WAR
	.align		4
.L_43:
        /*02a8*/ 	.byte	0x04, 0x36
        /*02aa*/ 	.short	(.L_45 - .L_44)
.L_44:
        /*02ac*/ 	.word	0x00000008
.L_45:


//--------------------- .nv.callgraph             --------------------------
	.section	.nv.callgraph,"",@"SHT_CUDA_CALLGRAPH"
	.align	4
	.sectionentsize	8
	.align		4
        /*0000*/ 	.word	0x00000000
	.align		4
        /*0004*/ 	.word	0xffffffff
	.align		4
        /*0008*/ 	.word	0x00000000
	.align		4
        /*000c*/ 	.word	0xfffffffe
	.align		4
        /*0010*/ 	.word	0x00000000
	.align		4
        /*0014*/ 	.word	0xfffffffd
	.align		4
        /*0018*/ 	.word	0x00000000
	.align		4
        /*001c*/ 	.word	0xfffffffc


//--------------------- .text.matmul_kernel       --------------------------
	.section	.text.matmul_kernel,"ax",@progbits
	.align	128
        .global         matmul_kernel
        .type           matmul_kernel,@function
        .size           matmul_kernel,(.L_x_4 - matmul_kernel)
        .other          matmul_kernel,@"STO_CUDA_ENTRY STV_DEFAULT"
matmul_kernel:
.text.matmul_kernel:
[----:B------:R-:W0:Y:S08]  /*0000*/  LDC R1, c[0x0][0x28] ;  /* 0x00000a00ff017b82 */ /* 0x000e300000000800 */
[----:B------:R-:W1:Y:S01]  /*0010*/  LDC.64 R20, c[0x0][0x228] ;  /* 0x00008a00ff147b82 */ /* 0x000e620000000a00 */
[----:B------:R-:W2:Y:S01]  /*0020*/  S2R R5, SR_CTAID.X ;  /* 0x0000000000057919 */ /* 0x000ea20000002500 */
[----:B0-----:R-:W-:Y:S01]  /*0030*/  VIADD R1, R1, 0xffffffa0 ;  /* 0xffffffa001017836 */ /* 0x001fe20000000000 */
[----:B------:R-:W-:Y:S01]  /*0040*/  UMOV UR4, 0x400 ;  /* 0x0000040000047882 */ /* 0x000fe20000000000 */
[----:B------:R-:W-:Y:S01]  /*0050*/  ULDC.64 UR18, c[0x0][0x208] ;  /* 0x0000820000127ab9 */ /* 0x000fe20000000a00 */
[----:B------:R-:W0:Y:S01]  /*0060*/  S2R R115, SR_TID.X ;  /* 0x0000000000737919 */ /* 0x000e220000002100 */
[----:B------:R-:W-:-:S02]  /*0070*/  ULDC UR17, c[0x0][0x230] ;  /* 0x00008c0000117ab9 */ /* 0x000fc40000000800 */
[----:B------:R-:W3:Y:S01]  /*0080*/  S2UR UR16, SR_CgaCtaId ;  /* 0x00000000001079c3 */ /* 0x000ee20000008800 */
[----:B-1----:R-:W-:-:S05]  /*0090*/  VIADD R0, R21, 0x3f ;  /* 0x0000003f15007836 */ /* 0x002fca0000000000 */
[----:B------:R-:W-:Y:S01]  /*00a0*/  SHF.R.S32.HI R3, RZ, 0x1f, R0 ;  /* 0x0000001fff037819 */ /* 0x000fe20000011400 */
[----:B---3--:R-:W-:-:S03]  /*00b0*/  ULEA UR16, UR16, UR4, 0x18 ;  /* 0x0000000410107291 */ /* 0x008fc6000f8ec03f */
[----:B------:R-:W-:Y:S02]  /*00c0*/  LEA.HI R3, R3, R0, RZ, 0x6 ;  /* 0x0000000003037211 */ /* 0x000fe400078f30ff */
[----:B--2---:R-:W-:Y:S02]  /*00d0*/  IABS R8, R5 ;  /* 0x0000000500087213 */ /* 0x004fe40000000000 */
[----:B------:R-:W-:-:S05]  /*00e0*/  SHF.R.S32.HI R3, RZ, 0x6, R3 ;  /* 0x00000006ff037819 */ /* 0x000fca0000011403 */
[----:B------:R-:W-:-:S05]  /*00f0*/  IMAD.SHL.U32 R4, R3, 0x8, RZ ;  /* 0x0000000803047824 */ /* 0x000fca00078e00ff */
[-C--:B------:R-:W-:Y:S02]  /*0100*/  IABS R7, R4.reuse ;  /* 0x0000000400077213 */ /* 0x080fe40000000000 */
[----:B------:R-:W-:Y:S02]  /*0110*/  IABS R10, R4 ;  /* 0x00000004000a7213 */ /* 0x000fe40000000000 */
[----:B------:R-:W1:Y:S08]  /*0120*/  I2F.RP R0, R7 ;  /* 0x0000000700007306 */ /* 0x000e700000209400 */
[----:B-1----:R-:W1:Y:S02]  /*0130*/  MUFU.RCP R0, R0 ;  /* 0x0000000000007308 */ /* 0x002e640000001000 */
[----:B-1----:R-:W-:-:S02]  /*0140*/  VIADD R2, R0, 0xffffffe ;  /* 0x0ffffffe00027836 */ /* 0x002fc40000000000 */
[----:B------:R-:W-:-:S04]  /*0150*/  IMAD.MOV R0, RZ, RZ, -R10 ;  /* 0x000000ffff007224 */ /* 0x000fc800078e0a0a */
[----:B------:R1:W2:Y:S02]  /*0160*/  F2I.FTZ.U32.TRUNC.NTZ R3, R2 ;  /* 0x0000000200037305 */ /* 0x0002a4000021f000 */
[----:B-1----:R-:W-:Y:S02]  /*0170*/  IMAD.MOV.U32 R2, RZ, RZ, RZ ;  /* 0x000000ffff027224 */ /* 0x002fe400078e00ff */
[----:B--2---:R-:W-:-:S04]  /*0180*/  IMAD.MOV R6, RZ, RZ, -R3 ;  /* 0x000000ffff067224 */ /* 0x004fc800078e0a03 */
[----:B------:R-:W-:Y:S02]  /*0190*/  IMAD R9, R6, R7, RZ ;  /* 0x0000000706097224 */ /* 0x000fe400078e02ff */
[----:B------:R-:W-:Y:S02]  /*01a0*/  IMAD.MOV.U32 R6, RZ, RZ, R8 ;  /* 0x000000ffff067224 */ /* 0x000fe400078e0008 */
[----:B------:R-:W-:-:S06]  /*01b0*/  IMAD.HI.U32 R3, R3, R9, R2 ;  /* 0x0000000903037227 */ /* 0x000fcc00078e0002 */
[----:B------:R-:W-:-:S04]  /*01c0*/  IMAD.HI.U32 R3, R3, R6, RZ ;  /* 0x0000000603037227 */ /* 0x000fc800078e00ff */
[----:B------:R-:W-:-:S05]  /*01d0*/  IMAD R0, R3, R0, R6 ;  /* 0x0000000003007224 */ /* 0x000fca00078e0206 */
[----:B------:R-:W-:-:S13]  /*01e0*/  ISETP.GT.U32.AND P1, PT, R7, R0, PT ;  /* 0x000000000700720c */ /* 0x000fda0003f24070 */
[----:B------:R-:W-:Y:S02]  /*01f0*/  @!P1 IMAD.IADD R0, R0, 0x1, -R7 ;  /* 0x0000000100009824 */ /* 0x000fe400078e0a07 */
[----:B------:R-:W-:Y:S01]  /*0200*/  @!P1 VIADD R3, R3, 0x1 ;  /* 0x0000000103039836 */ /* 0x000fe20000000000 */
[----:B------:R-:W-:Y:S02]  /*0210*/  ISETP.NE.AND P1, PT, R4, RZ, PT ;  /* 0x000000ff0400720c */ /* 0x000fe40003f25270 */
[----:B------:R-:W-:Y:S02]  /*0220*/  ISETP.GE.U32.AND P0, PT, R0, R7, PT ;  /* 0x000000070000720c */ /* 0x000fe40003f06070 */
[----:B------:R-:W-:-:S04]  /*0230*/  LOP3.LUT R0, R5, R4, RZ, 0x3c, !PT ;  /* 0x0000000405007212 */ /* 0x000fc800078e3cff */
[----:B------:R-:W-:Y:S01]  /*0240*/  ISETP.GE.AND P2, PT, R0, RZ, PT ;  /* 0x000000ff0000720c */ /* 0x000fe20003f46270 */
[----:B------:R-:W-:-:S06]  /*0250*/  VIADD R0, R20, 0x7f ;  /* 0x0000007f14007836 */ /* 0x000fcc0000000000 */
[----:B------:R-:W-:-:S04]  /*0260*/  @P0 VIADD R3, R3, 0x1 ;  /* 0x0000000103030836 */ /* 0x000fc80000000000 */
[----:B------:R-:W-:Y:S01]  /*0270*/  IMAD.MOV.U32 R2, RZ, RZ, R3 ;  /* 0x000000ffff027224 */ /* 0x000fe200078e0003 */
[----:B------:R-:W-:-:S03]  /*0280*/  SHF.R.S32.HI R3, RZ, 0x1f, R0 ;  /* 0x0000001fff037819 */ /* 0x000fc60000011400 */
[----:B------:R-:W-:Y:S01]  /*0290*/  @!P2 IMAD.MOV R2, RZ, RZ, -R2 ;  /* 0x000000ffff02a224 */ /* 0x000fe200078e0a02 */
[----:B------:R-:W-:Y:S02]  /*02a0*/  @!P1 LOP3.LUT R2, RZ, R4, RZ, 0x33, !PT ;  /* 0x00000004ff029212 */ /* 0x000fe400078e33ff */
[----:B------:R-:W-:-:S03]  /*02b0*/  LEA.HI R3, R3, R0, RZ, 0x7 ;  /* 0x0000000003037211 */ /* 0x000fc600078f38ff */
[----:B------:R-:W-:Y:S02]  /*02c0*/  IMAD.SHL.U32 R8, R2, 0x8, RZ ;  /* 0x0000000802087824 */ /* 0x000fe400078e00ff */
[----:B------:R-:W-:-:S03]  /*02d0*/  IMAD.MOV R2, RZ, RZ, -R2 ;  /* 0x000000ffff027224 */ /* 0x000fc600078e0a02 */
[----:B------:R-:W-:Y:S01]  /*02e0*/  LEA.HI.SX32 R3, R3, -R8, 0x19 ;  /* 0x8000000803037211 */ /* 0x000fe200078fcaff */
[----:B------:R-:W-:-:S03]  /*02f0*/  IMAD R4, R4, R2, R5 ;  /* 0x0000000204047224 */ /* 0x000fc600078e0205 */
[----:B------:R-:W-:Y:S02]  /*0300*/  VIMNMX R11, R3, 0x8, PT ;  /* 0x00000008030b7848 */ /* 0x000fe40003fe0100 */
[----:B------:R-:W-:Y:S02]  /*0310*/  IABS R9, R4 ;  /* 0x0000000400097213 */ /* 0x000fe40000000000 */
[----:B------:R-:W-:-:S04]  /*0320*/  IABS R7, R11 ;  /* 0x0000000b00077213 */ /* 0x000fc80000000000 */
[----:B------:R-:W1:Y:S08]  /*0330*/  I2F.RP R0, R7 ;  /* 0x0000000700007306 */ /* 0x000e700000209400 */
[----:B-1----:R-:W1:Y:S02]  /*0340*/  MUFU.RCP R0, R0 ;  /* 0x0000000000007308 */ /* 0x002e640000001000 */
[----:B-1----:R-:W-:-:S06]  /*0350*/  VIADD R3, R0, 0xffffffe ;  /* 0x0ffffffe00037836 */ /* 0x002fcc0000000000 */
[----:B------:R-:W1:Y:S02]  /*0360*/  F2I.FTZ.U32.TRUNC.NTZ R3, R3 ;  /* 0x0000000300037305 */ /* 0x000e64000021f000 */
[----:B-1----:R-:W-:-:S04]  /*0370*/  IMAD.MOV R6, RZ, RZ, -R3 ;  /* 0x000000ffff067224 */ /* 0x002fc800078e0a03 */
[----:B------:R-:W-:Y:S01]  /*0380*/  IMAD.MOV.U32 R2, RZ, RZ, R6 ;  /* 0x000000ffff027224 */ /* 0x000fe200078e0006 */
[----:B------:R-:W-:-:S03]  /*0390*/  IABS R6, R11 ;  /* 0x0000000b00067213 */ /* 0x000fc60000000000 */
[----:B------:R-:W-:Y:S02]  /*03a0*/  IMAD R5, R2, R7, RZ ;  /* 0x0000000702057224 */ /* 0x000fe400078e02ff */
[----:B------:R-:W-:Y:S02]  /*03b0*/  IMAD.MOV.U32 R2, RZ, RZ, RZ ;  /* 0x000000ffff027224 */ /* 0x000fe400078e00ff */
[----:B------:R-:W-:Y:S02]  /*03c0*/  IMAD.MOV R0, RZ, RZ, -R6 ;  /* 0x000000ffff007224 */ /* 0x000fe400078e0a06 */
[----:B------:R-:W-:Y:S01]  /*03d0*/  IMAD.HI.U32 R2, R3, R5, R2 ;  /* 0x0000000503027227 */ /* 0x000fe200078e0002 */
[----:B------:R-:W1:Y:S05]  /*03e0*/  LDC R6, c[0x0][0x230] ;  /* 0x00008c00ff067b82 */ /* 0x000e6a0000000800 */
[----:B------:R-:W-:-:S04]  /*03f0*/  IMAD.HI.U32 R2, R2, R9, RZ ;  /* 0x0000000902027227 */ /* 0x000fc800078e00ff */
[----:B------:R-:W-:-:S05]  /*0400*/  IMAD R0, R2, R0, R9 ;  /* 0x0000000002007224 */ /* 0x000fca00078e0209 */
[----:B------:R-:W-:Y:S01]  /*0410*/  ISETP.GT.U32.AND P1, PT, R7, R0, PT ;  /* 0x000000000700720c */ /* 0x000fe20003f24070 */
[----:B-1----:R-:W-:-:S12]  /*0420*/  VIADD R6, R6, 0x7f ;  /* 0x0000007f06067836 */ /* 0x002fd80000000000 */
[----:B------:R-:W-:Y:S02]  /*0430*/  @!P1 IMAD.IADD R0, R0, 0x1, -R7 ;  /* 0x0000000100009824 */ /* 0x000fe400078e0a07 */
[----:B------:R-:W-:Y:S01]  /*0440*/  @!P1 VIADD R2, R2, 0x1 ;  /* 0x0000000102029836 */ /* 0x000fe20000000000 */
[----:B------:R-:W-:Y:S02]  /*0450*/  ISETP.NE.AND P1, PT, R11, RZ, PT ;  /* 0x000000ff0b00720c */ /* 0x000fe40003f25270 */
[----:B------:R-:W-:Y:S02]  /*0460*/  ISETP.GE.U32.AND P0, PT, R0, R7, PT ;  /* 0x000000070000720c */ /* 0x000fe40003f06070 */
[----:B------:R-:W-:-:S04]  /*0470*/  LOP3.LUT R0, R4, R11, RZ, 0x3c, !PT ;  /* 0x0000000b04007212 */ /* 0x000fc800078e3cff */
[----:B------:R-:W-:-:S07]  /*0480*/  ISETP.GE.AND P2, PT, R0, RZ, PT ;  /* 0x000000ff0000720c */ /* 0x000fce0003f46270 */
[----:B------:R-:W-:Y:S01]  /*0490*/  @P0 VIADD R2, R2, 0x1 ;  /* 0x0000000102020836 */ /* 0x000fe20000000000 */
[----:B------:R-:W-:-:S03]  /*04a0*/  ISETP.GT.AND P0, PT, R6, 0x7f, PT ;  /* 0x0000007f0600780c */ /* 0x000fc60003f04270 */
[----:B------:R-:W-:Y:S01]  /*04b0*/  IMAD.MOV.U32 R3, RZ, RZ, R2 ;  /* 0x000000ffff037224 */ /* 0x000fe200078e0002 */
[----:B0-----:R-:W-:-:S03]  /*04c0*/  SHF.R.U32.HI R2, RZ, 0x7, R115 ;  /* 0x00000007ff027819 */ /* 0x001fc60000011673 */
[----:B------:R-:W-:Y:S01]  /*04d0*/  @!P2 IMAD.MOV R3, RZ, RZ, -R3 ;  /* 0x000000ffff03a224 */ /* 0x000fe200078e0a03 */
[----:B------:R-:W-:-:S05]  /*04e0*/  @!P1 LOP3.LUT R3, RZ, R11, RZ, 0x33, !PT ;  /* 0x0000000bff039212 */ /* 0x000fca00078e33ff */
[----:B------:R-:W-:Y:S02]  /*04f0*/  IMAD.MOV R0, RZ, RZ, -R3 ;  /* 0x000000ffff007224 */ /* 0x000fe400078e0a03 */
[----:B------:R-:W-:Y:S02]  /*0500*/  IMAD.SHL.U32 R3, R3, 0x40, RZ ;  /* 0x0000004003037824 */ /* 0x000fe400078e00ff */
[----:B------:R-:W-:-:S04]  /*0510*/  IMAD R0, R11, R0, R4 ;  /* 0x000000000b007224 */ /* 0x000fc800078e0204 */
[----:B------:R-:W-:Y:S01]  /*0520*/  IMAD.IADD R5, R8, 0x1, R0 ;  /* 0x0000000108057824 */ /* 0x000fe200078e0200 */
[----:B------:R-:W-:Y:S02]  /*0530*/  SGXT.U32 R0, R2, 0x1 ;  /* 0x000000010200781a */ /* 0x000fe40000000000 */
[----:B------:R-:W-:Y:S02]  /*0540*/  LOP3.LUT R2, R115, 0x7f, RZ, 0xc0, !PT ;  /* 0x0000007f73027812 */ /* 0x000fe400078ec0ff */
[C---:B------:R-:W-:Y:S02]  /*0550*/  LOP3.LUT R17, R3.reuse, R0, RZ, 0xfc, !PT ;  /* 0x0000000003117212 */ /* 0x040fe400078efcff */
[----:B------:R-:W-:Y:S01]  /*0560*/  LOP3.LUT R19, R3, 0x2, R0, 0xfe, !PT ;  /* 0x0000000203137812 */ /* 0x000fe200078efe00 */
[----:B------:R-:W-:Y:S01]  /*0570*/  IMAD R82, R5, 0x80, R2 ;  /* 0x0000008005527824 */ /* 0x000fe200078e0202 */
[C-C-:B------:R-:W-:Y:S01]  /*0580*/  LOP3.LUT R23, R3.reuse, 0x4, R0.reuse, 0xfe, !PT ;  /* 0x0000000403177812 */ /* 0x140fe200078efe00 */
[----:B------:R0:W-:Y:S01]  /*0590*/  STL [R1+0x4c], R17 ;  /* 0x00004c1101007387 */ /* 0x0001e20000100800 */
[----:B------:R-:W-:-:S02]  /*05a0*/  LOP3.LUT R57, R3, 0x6, R0, 0xfe, !PT ;  /* 0x0000000603397812 */ /* 0x000fc400078efe00 */
[C-C-:B------:R-:W-:Y:S01]  /*05b0*/  LOP3.LUT R59, R3.reuse, 0x8, R0.reuse, 0xfe, !PT ;  /* 0x00000008033b7812 */ /* 0x140fe200078efe00 */
[----:B------:R0:W-:Y:S01]  /*05c0*/  STL [R1+0x48], R19 ;  /* 0x0000481301007387 */ /* 0x0001e20000100800 */
[C-C-:B------:R-:W-:Y:S02]  /*05d0*/  LOP3.LUT R61, R3.reuse, 0xa, R0.reuse, 0xfe, !PT ;  /* 0x0000000a033d7812 */ /* 0x140fe400078efe00 */
[C-C-:B------:R-:W-:Y:S01]  /*05e0*/  LOP3.LUT R63, R3.reuse, 0xc, R0.reuse, 0xfe, !PT ;  /* 0x0000000c033f7812 */ /* 0x140fe200078efe00 */
[----:B------:R0:W-:Y:S01]  /*05f0*/  STL [R1+0x44], R23 ;  /* 0x0000441701007387 */ /* 0x0001e20000100800 */
[C-C-:B------:R-:W-:Y:S02]  /*0600*/  LOP3.LUT R65, R3.reuse, 0xe, R0.reuse, 0xfe, !PT ;  /* 0x0000000e03417812 */ /* 0x140fe400078efe00 */
        /* <DEDUP_REMOVED lines=17> */
[----:B------:R-:W-:Y:S02]  /*0720*/  LOP3.LUT R81, R3, 0x26, R0, 0xfe, !PT ;  /* 0x0000002603517812 */ /* 0x000fe400078efe00 */
[C---:B------:R-:W-:Y:S01]  /*0730*/  LOP3.LUT R240, R0.reuse, 0x2, RZ, 0xfc, !PT ;  /* 0x0000000200f07812 */ /* 0x040fe200078efcff */
[----:B------:R0:W-:Y:S01]  /*0740*/  STL [R1+0x28], R69 ;  /* 0x0000284501007387 */ /* 0x0001e20000100800 */
[----:B------:R-:W-:-:S02]  /*0750*/  LOP3.LUT R239, R0, 0x4, RZ, 0xfc, !PT ;  /* 0x0000000400ef7812 */ /* 0x000fc400078efcff */
[C---:B------:R-:W-:Y:S01]  /*0760*/  LOP3.LUT R237, R0.reuse, 0x6, RZ, 0xfc, !PT ;  /* 0x0000000600ed7812 */ /* 0x040fe200078efcff */
[----:B------:R0:W-:Y:S01]  /*0770*/  STL [R1+0x24], R71 ;  /* 0x0000244701007387 */ /* 0x0001e20000100800 */
[C---:B------:R-:W-:Y:S02]  /*0780*/  LOP3.LUT R236, R0.reuse, 0x8, RZ, 0xfc, !PT ;  /* 0x0000000800ec7812 */ /* 0x040fe400078efcff */
[C---:B------:R-:W-:Y:S01]  /*0790*/  LOP3.LUT R235, R0.reuse, 0xa, RZ, 0xfc, !PT ;  /* 0x0000000a00eb7812 */ /* 0x040fe200078efcff */
[----:B------:R0:W-:Y:S01]  /*07a0*/  STL [R1+0x20], R73 ;  /* 0x0000204901007387 */ /* 0x0001e20000100800 */
[C---:B------:R-:W-:Y:S02]  /*07b0*/  LOP3.LUT R234, R0.reuse, 0xc, RZ, 0xfc, !PT ;  /* 0x0000000c00ea7812 */ /* 0x040fe400078efcff */
        /* <DEDUP_REMOVED lines=22> */
[----:B------:R0:W-:Y:S01]  /*0920*/  STL [R1], R81 ;  /* 0x0000005101007387 */ /* 0x0001e20000100800 */
[C---:B------:R-:W-:Y:S02]  /*0930*/  LOP3.LUT R218, R0.reuse, 0x2c, RZ, 0xfc, !PT ;  /* 0x0000002c00da7812 */ /* 0x040fe400078efcff */
[C---:B------:R-:W-:Y:S01]  /*0940*/  LOP3.LUT R217, R0.reuse, 0x2e, RZ, 0xfc, !PT ;  /* 0x0000002e00d97812 */ /* 0x040fe200078efcff */
[----:B------:R0:W-:Y:S01]  /*0950*/  STL [R1+0x50], R82 ;  /* 0x0000505201007387 */ /* 0x0001e20000100800 */
[C---:B------:R-:W-:Y:S02]  /*0960*/  LOP3.LUT R216, R0.reuse, 0x30, RZ, 0xfc, !PT ;  /* 0x0000003000d87812 */ /* 0x040fe400078efcff */
[C---:B------:R-:W-:Y:S02]  /*0970*/  LOP3.LUT R215, R0.reuse, 0x32, RZ, 0xfc, !PT ;  /* 0x0000003200d77812 */ /* 0x040fe400078efcff */
[----:B------:R-:W-:-:S02]  /*0980*/  LOP3.LUT R214, R0, 0x34, RZ, 0xfc, !PT ;  /* 0x0000003400d67812 */ /* 0x000fc400078efcff */
[C---:B------:R-:W-:Y:S02]  /*0990*/  LOP3.LUT R213, R0.reuse, 0x36, RZ, 0xfc, !PT ;  /* 0x0000003600d57812 */ /* 0x040fe400078efcff */
[C---:B------:R-:W-:Y:S02]  /*09a0*/  LOP3.LUT R212, R0.reuse, 0x38, RZ, 0xfc, !PT ;  /* 0x0000003800d47812 */ /* 0x040fe400078efcff */
[C---:B------:R-:W-:Y:S02]  /*09b0*/  LOP3.LUT R211, R0.reuse, 0x3a, RZ, 0xfc, !PT ;  /* 0x0000003a00d37812 */ /* 0x040fe400078efcff */
[C---:B------:R-:W-:Y:S02]  /*09c0*/  LOP3.LUT R210, R0.reuse, 0x3c, RZ, 0xfc, !PT ;  /* 0x0000003c00d27812 */ /* 0x040fe400078efcff */
[----:B------:R-:W-:Y:S02]  /*09d0*/  LOP3.LUT R209, R0, 0x3e, RZ, 0xfc, !PT ;  /* 0x0000003e00d17812 */ /* 0x000fe400078efcff */
[----:B------:R-:W-:-:S02]  /*09e0*/  LOP3.LUT R252, R3, 0x28, R0, 0xfe, !PT ;  /* 0x0000002803fc7812 */ /* 0x000fc400078efe00 */
[C-C-:B------:R-:W-:Y:S02]  /*09f0*/  LOP3.LUT R251, R3.reuse, 0x2a, R0.reuse, 0xfe, !PT ;  /* 0x0000002a03fb7812 */ /* 0x140fe400078efe00 */
[C-C-:B------:R-:W-:Y:S02]  /*0a00*/  LOP3.LUT R250, R3.reuse, 0x2c, R0.reuse, 0xfe, !PT ;  /* 0x0000002c03fa7812 */ /* 0x140fe400078efe00 */
[C-C-:B------:R-:W-:Y:S02]  /*0a10*/  LOP3.LUT R249, R3.reuse, 0x2e, R0.reuse, 0xfe, !PT ;  /* 0x0000002e03f97812 */ /* 0x140fe400078efe00 */
[C-C-:B------:R-:W-:Y:S02]  /*0a20*/  LOP3.LUT R248, R3.reuse, 0x30, R0.reuse, 0xfe, !PT ;  /* 0x0000003003f87812 */ /* 0x140fe400078efe00 */
[C-C-:B------:R-:W-:Y:S02]  /*0a30*/  LOP3.LUT R247, R3.reuse, 0x32, R0.reuse, 0xfe, !PT ;  /* 0x0000003203f77812 */ /* 0x140fe400078efe00 */
[----:B------:R-:W-:-:S02]  /*0a40*/  LOP3.LUT R246, R3, 0x34, R0, 0xfe, !PT ;  /* 0x0000003403f67812 */ /* 0x000fc400078efe00 */
[C-C-:B------:R-:W-:Y:S02]  /*0a50*/  LOP3.LUT R245, R3.reuse, 0x36, R0.reuse, 0xfe, !PT ;  /* 0x0000003603f57812 */ /* 0x140fe400078efe00 */
[C-C-:B------:R-:W-:Y:S02]  /*0a60*/  LOP3.LUT R244, R3.reuse, 0x38, R0.reuse, 0xfe, !PT ;  /* 0x0000003803f47812 */ /* 0x140fe400078efe00 */
[C-C-:B------:R-:W-:Y:S02]  /*0a70*/  LOP3.LUT R243, R3.reuse, 0x3a, R0.reuse, 0xfe, !PT ;  /* 0x0000003a03f37812 */ /* 0x140fe400078efe00 */
[C-C-:B------:R-:W-:Y:S02]  /*0a80*/  LOP3.LUT R242, R3.reuse, 0x3c, R0.reuse, 0xfe, !PT ;  /* 0x0000003c03f27812 */ /* 0x140fe400078efe00 */
[----:B------:R-:W-:Y:S01]  /*0a90*/  LOP3.LUT R241, R3, 0x3e, R0, 0xfe, !PT ;  /* 0x0000003e03f17812 */ /* 0x000fe200078efe00 */
[----:B0-----:R-:W-:Y:S06]  /*0aa0*/  @P0 BRA `(.L_x_0) ;  /* 0x0000000000540947 */ /* 0x001fec0003800000 */
[----:B------:R-:W-:Y:S01]  /*0ab0*/  IMAD.SHL.U32 R0, R115, 0x10, RZ ;  /* 0x0000001073007824 */ /* 0x000fe200078e00ff */
[----:B------:R-:W-:Y:S02]  /*0ac0*/  CS2R R24, SRZ ;  /* 0x0000000000187805 */ /* 0x000fe4000001ff00 */
[----:B------:R-:W-:Y:S02]  /*0ad0*/  CS2R R26, SRZ ;  /* 0x00000000001a7805 */ /* 0x000fe4000001ff00 */
[----:B------:R-:W-:Y:S02]  /*0ae0*/  CS2R R28, SRZ ;  /* 0x00000000001c7805 */ /* 0x000fe4000001ff00 */
[----:B------:R-:W-:Y:S01]  /*0af0*/  CS2R R30, SRZ ;  /* 0x00000000001e7805 */ /* 0x000fe2000001ff00 */
[----:B------:R0:W-:Y:S01]  /*0b00*/  STL [R1+0x54], R0 ;  /* 0x0000540001007387 */ /* 0x0001e20000100800 */
[----:B------:R-:W-:Y:S02]  /*0b10*/  CS2R R32, SRZ ;  /* 0x0000000000207805 */ /* 0x000fe4000001ff00 */
[----:B------:R-:W-:-:S02]  /*0b20*/  CS2R R34, SRZ ;  /* 0x0000000000227805 */ /* 0x000fc4000001ff00 */
[----:B------:R-:W-:Y:S02]  /*0b30*/  CS2R R36, SRZ ;  /* 0x0000000000247805 */ /* 0x000fe4000001ff00 */
[----:B------:R-:W-:Y:S02]  /*0b40*/  CS2R R38, SRZ ;  /* 0x0000000000267805 */ /* 0x000fe4000001ff00 */
[----:B------:R-:W-:Y:S02]  /*0b50*/  CS2R R40, SRZ ;  /* 0x0000000000287805 */ /* 0x000fe4000001ff00 */
[----:B------:R-:W-:Y:S02]  /*0b60*/  CS2R R42, SRZ ;  /* 0x00000000002a7805 */ /* 0x000fe4000001ff00 */
[----:B------:R-:W-:Y:S02]  /*0b70*/  CS2R R44, SRZ ;  /* 0x00000000002c7805 */ /* 0x000fe4000001ff00 */
[----:B------:R-:W-:-:S02]  /*0b80*/  CS2R R46, SRZ ;  /* 0x00000000002e7805 */ /* 0x000fc4000001ff00 */
[----:B------:R-:W-:Y:S02]  /*0b90*/  CS2R R48, SRZ ;  /* 0x0000000000307805 */ /* 0x000fe4000001ff00 */
[----:B0-----:R-:W-:Y:S02]  /*0ba0*/  LOP3.LUT R0, R0, 0x70, RZ, 0xc0, !PT ;  /* 0x0000007000007812 */ /* 0x001fe400078ec0ff */
[----:B------:R-:W-:Y:S02]  /*0bb0*/  CS2R R50, SRZ ;  /* 0x0000000000327805 */ /* 0x000fe4000001ff00 */
[----:B------:R-:W-:Y:S02]  /*0bc0*/  CS2R R52, SRZ ;  /* 0x0000000000347805 */ /* 0x000fe4000001ff00 */
[----:B------:R-:W-:Y:S01]  /*0bd0*/  CS2R R54, SRZ ;  /* 0x0000000000367805 */ /* 0x000fe2000001ff00 */
[----:B------:R0:W-:Y:S01]  /*0be0*/  STL [R1+0x58], R0 ;  /* 0x0000580001007387 */ /* 0x0001e20000100800 */
[----:B------:R-:W-:Y:S05]  /*0bf0*/  BRA `(.L_x_1) ;  /* 0x00000058009c7947 */ /* 0x000fea0003800000 */
.L_x_0:
[----:B------:R-:W-:Y:S01]  /*0c00*/  IABS R4, R20 ;  /* 0x0000001400047213 */ /* 0x000fe20000000000 */
[----:B------:R-:W-:Y:S01]  /*0c10*/  ULDC UR4, c[0x0][0x234] ;  /* 0x00008d0000047ab9 */ /* 0x000fe20000000800 */
[----:B------:R-:W-:Y:S01]  /*0c20*/  IABS R3, R21 ;  /* 0x0000001500037213 */ /* 0x000fe20000000000 */
[----:B------:R-:W-:Y:S01]  /*0c30*/  ULDC.64 UR6, c[0x0][0x210] ;  /* 0x0000840000067ab9 */ /* 0x000fe20000000a00 */
[----:B------:R-:W0:Y:S01]  /*0c40*/  I2F.RP R5, R4 ;  /* 0x0000000400057306 */ /* 0x000e220000209400 */
[----:B------:R-:W-:Y:S01]  /*0c50*/  IABS R12, R82 ;  /* 0x00000052000c7213 */ /* 0x000fe20000000000 */
[----:B------:R-:W-:Y:S01]  /*0c60*/  UIADD3 UR5, UR16, 0x4000, URZ ;  /* 0x0000400010057890 */ /* 0x000fe2000fffe03f */
[----:B------:R-:W-:Y:S01]  /*0c70*/  IABS R15, R243 ;  /* 0x000000f3000f7213 */ /* 0x000fe20000000000 */
[----:B------:R-:W-:Y:S01]  /*0c80*/  ULDC UR8, c[0x0][0x23c] ;  /* 0x00008f0000087ab9 */ /* 0x000fe20000000800 */
[----:B------:R-:W-:Y:S01]  /*0c90*/  IABS R16, R244 ;  /* 0x000000f400107213 */ /* 0x000fe20000000000 */
[----:B------:R-:W-:Y:S01]  /*0ca0*/  USHF.R.U32.HI UR5, URZ, 0x4, UR5 ;  /* 0x000000043f057899 */ /* 0x000fe20008011605 */
[----:B------:R-:W-:Y:S01]  /*0cb0*/  IABS R18, R245 ;  /* 0x000000f500127213 */ /* 0x000fe20000000000 */
[----:B------:R-:W1:Y:S01]  /*0cc0*/  I2F.RP R7, R3 ;  /* 0x0000000300077306 */ /* 0x000e620000209400 */
[----:B------:R-:W-:Y:S01]  /*0cd0*/  IABS R24, R247 ;  /* 0x000000f700187213 */ /* 0x000fe20000000000 */
[----:B------:R-:W-:Y:S01]  /*0ce0*/  USGXT.U32 UR14, UR5, 0xe ;  /* 0x0000000e050e789a */ /* 0x000fe20008000000 */
[----:B------:R-:W-:Y:S01]  /*0cf0*/  IABS R30, R250 ;  /* 0x000000fa001e7213 */ /* 0x000fe20000000000 */
[----:B------:R-:W-:Y:S01]  /*0d00*/  USHF.L.U32 UR25, UR8, 0x7, URZ ;  /* 0x0000000708197899 */ /* 0x000fe2000800063f */
[----:B------:R-:W-:-:S02]  /*0d10*/  IABS R34, R252 ;  /* 0x000000fc00227213 */ /* 0x000fc40000000000 */
[----:B------:R-:W-:Y:S01]  /*0d20*/  IABS R40, R79 ;  /* 0x0000004f00287213 */ /* 0x000fe20000000000 */
[----:B0-----:R-:W0:Y:S01]  /*0d30*/  MUFU.RCP R5, R5 ;  /* 0x0000000500057308 */ /* 0x001e220000001000 */
[----:B------:R-:W-:Y:S02]  /*0d40*/  IABS R44, R77 ;  /* 0x0000004d002c7213 */ /* 0x000fe40000000000 */
[----:B------:R-:W-:Y:S02]  /*0d50*/  IABS R50, R74 ;  /* 0x0000004a00327213 */ /* 0x000fe40000000000 */
[----:B------:R-:W-:Y:S02]  /*0d60*/  IABS R54, R71 ;  /* 0x0000004700367213 */ /* 0x000fe40000000000 */
[----:B------:R-:W-:Y:S01]  /*0d70*/  IABS R60, R65 ;  /* 0x00000041003c7213 */ /* 0x000fe20000000000 */
[----:B-1----:R-:W1:Y:S01]  /*0d80*/  MUFU.RCP R7, R7 ;  /* 0x0000000700077308 */ /* 0x002e620000001000 */
[----:B------:R-:W-:-:S02]  /*0d90*/  IABS R72, R17 ;  /* 0x0000001100487213 */ /* 0x000fc40000000000 */
[----:B------:R-:W-:Y:S02]  /*0da0*/  IABS R22, R246 ;  /* 0x000000f600167213 */ /* 0x000fe40000000000 */
[----:B------:R-:W-:Y:S02]  /*0db0*/  IABS R26, R248 ;  /* 0x000000f8001a7213 */ /* 0x000fe40000000000 */
[----:B------:R-:W-:Y:S01]  /*0dc0*/  IABS R28, R249 ;  /* 0x000000f9001c7213 */ /* 0x000fe20000000000 */
[----:B0-----:R-:W-:Y:S01]  /*0dd0*/  VIADD R8, R5, 0xffffffe ;  /* 0x0ffffffe05087836 */ /* 0x001fe20000000000 */
[----:B------:R-:W-:Y:S02]  /*0de0*/  IABS R32, R251 ;  /* 0x000000fb00207213 */ /* 0x000fe40000000000 */
[----:B------:R-:W-:Y:S01]  /*0df0*/  IABS R36, R81 ;  /* 0x0000005100247213 */ /* 0x000fe20000000000 */
[----:B------:R0:W2:Y:S01]  /*0e00*/  F2I.FTZ.U32.TRUNC.NTZ R9, R8 ;  /* 0x0000000800097305 */ /* 0x0000a2000021f000 */
[----:B------:R-:W-:-:S02]  /*0e10*/  IABS R38, R80 ;  /* 0x0000005000267213 */ /* 0x000fc40000000000 */
[----:B------:R-:W-:Y:S01]  /*0e20*/  IABS R42, R78 ;  /* 0x0000004e002a7213 */ /* 0x000fe20000000000 */
[----:B-1----:R-:W-:Y:S01]  /*0e30*/  VIADD R10, R7, 0xffffffe ;  /* 0x0ffffffe070a7836 */ /* 0x002fe20000000000 */
[----:B------:R-:W-:Y:S02]  /*0e40*/  IABS R7, R241 ;  /* 0x000000f100077213 */ /* 0x000fe40000000000 */
[----:B------:R-:W-:Y:S01]  /*0e50*/  IABS R46, R76 ;  /* 0x0000004c002e7213 */ /* 0x000fe20000000000 */
[----:B------:R1:W3:Y:S01]  /*0e60*/  F2I.FTZ.U32.TRUNC.NTZ R11, R10 ;  /* 0x0000000a000b7305 */ /* 0x0002e2000021f000 */
[----:B0-----:R-:W-:Y:S01]  /*0e70*/  IMAD.MOV.U32 R8, RZ, RZ, RZ ;  /* 0x000000ffff087224 */ /* 0x001fe200078e00ff */
[----:B------:R-:W-:Y:S02]  /*0e80*/  IABS R48, R75 ;  /* 0x0000004b00307213 */ /* 0x000fe40000000000 */
[----:B------:R-:W-:Y:S02]  /*0e90*/  IABS R52, R73 ;  /* 0x0000004900347213 */ /* 0x000fe40000000000 */
[----:B------:R-:W-:Y:S01]  /*0ea0*/  IABS R56, R69 ;  /* 0x0000004500387213 */ /* 0x000fe20000000000 */
[----:B--2---:R-:W-:Y:S01]  /*0eb0*/  IMAD.MOV R13, RZ, RZ, -R9 ;  /* 0x000000ffff0d7224 */ /* 0x004fe200078e0a09 */
[----:B------:R-:W-:Y:S01]  /*0ec0*/  IABS R58, R67 ;  /* 0x00000043003a7213 */ /* 0x000fe20000000000 */
[----:B-1----:R-:W-:Y:S01]  /*0ed0*/  IMAD.MOV.U32 R10, RZ, RZ, RZ ;  /* 0x000000ffff0a7224 */ /* 0x002fe200078e00ff */
[----:B------:R-:W-:Y:S01]  /*0ee0*/  IABS R62, R63 ;  /* 0x0000003f003e7213 */ /* 0x000fe20000000000 */
[----:B------:R-:W-:Y:S01]  /*0ef0*/  IMAD R13, R13, R4, RZ ;  /* 0x000000040d0d7224 */ /* 0x000fe200078e02ff */
[----:B------:R-:W-:-:S02]  /*0f00*/  IABS R64, R61 ;  /* 0x0000003d00407213 */ /* 0x000fc40000000000 */
[----:B------:R-:W-:Y:S01]  /*0f10*/  IABS R66, R59 ;  /* 0x0000003b00427213 */ /* 0x000fe20000000000 */
[----:B---3--:R-:W-:Y:S01]  /*0f20*/  IMAD.MOV R14, RZ, RZ, -R11 ;  /* 0x000000ffff0e7224 */ /* 0x008fe200078e0a0b */
[----:B------:R-:W-:Y:S01]  /*0f30*/  IABS R68, R57 ;  /* 0x0000003900447213 */ /* 0x000fe20000000000 */
[----:B------:R-:W-:Y:S01]  /*0f40*/  IMAD.HI.U32 R8, R9, R13, R8 ;  /* 0x0000000d09087227 */ /* 0x000fe200078e0008 */
[----:B------:R-:W-:Y:S02]  /*0f50*/  IABS R13, R242 ;  /* 0x000000f2000d7213 */ /* 0x000fe40000000000 */
[----:B------:R-:W-:Y:S01]  /*0f60*/  IABS R70, R23 ;  /* 0x0000001700467213 */ /* 0x000fe20000000000 */
[----:B------:R-:W-:Y:S01]  /*0f70*/  IMAD R5, R14, R3, RZ ;  /* 0x000000030e057224 */ /* 0x000fe200078e02ff */
[C---:B------:R-:W-:Y:S01]  /*0f80*/  LOP3.LUT R183, R0.reuse, 0x5c, RZ, 0xfc, !PT ;  /* 0x0000005c00b77812 */ /* 0x040fe200078efcff */
[----:B------:R-:W-:Y:S01]  /*0f90*/  IMAD.MOV.U32 R9, RZ, RZ, R12 ;  /* 0x000000ffff097224 */ /* 0x000fe200078e000c */
[C---:B------:R-:W-:Y:S01]  /*0fa0*/  LOP3.LUT R181, R0.reuse, 0x5e, RZ, 0xfc, !PT ;  /* 0x0000005e00b57812 */ /* 0x040fe200078efcff */
[----:B------:R-:W-:Y:S01]  /*0fb0*/  IMAD.HI.U32 R10, R11, R5, R10 ;  /* 0x000000050b0a7227 */ /* 0x000fe200078e000a */
[----:B------:R-:W-:-:S02]  /*0fc0*/  LOP3.LUT R191, R0, 0x56, RZ, 0xfc, !PT ;  /* 0x0000005600bf7812 */ /* 0x000fc400078efcff */
[C---:B------:R-:W-:Y:S01]  /*0fd0*/  LOP3.LUT R187, R0.reuse, 0x58, RZ, 0xfc, !PT ;  /* 0x0000005800bb7812 */ /* 0x040fe200078efcff */
[----:B------:R-:W-:Y:S01]  /*0fe0*/  IMAD.MOV.U32 R11, RZ, RZ, R7 ;  /* 0x000000ffff0b7224 */ /* 0x000fe200078e0007 */
[----:B------:R-:W-:Y:S01]  /*0ff0*/  LOP3.LUT R179, R0, 0x60, RZ, 0xfc, !PT ;  /* 0x0000006000b37812 */ /* 0x000fe200078efcff */
[----:B------:R-:W-:Y:S01]  /*1000*/  IMAD.HI.U32 R8, R8, R9, RZ ;  /* 0x0000000908087227 */ /* 0x000fe200078e00ff */
[C---:B------:R-:W-:Y:S02]  /*1010*/  LOP3.LUT R197, R0.reuse, 0x50, RZ, 0xfc, !PT ;  /* 0x0000005000c57812 */ /* 0x040fe400078efcff */
[----:B------:R-:W-:Y:S01]  /*1020*/  LOP3.LUT R195, R0, 0x52, RZ, 0xfc, !PT ;  /* 0x0000005200c37812 */ /* 0x000fe200078efcff */
[----:B------:R-:W-:Y:S01]  /*1030*/  IMAD.HI.U32 R5, R10, R11, RZ ;  /* 0x0000000b0a057227 */ /* 0x000fe200078e00ff */
[C---:B------:R-:W-:Y:S02]  /*1040*/  LOP3.LUT R185, R0.reuse, 0x5a, RZ, 0xfc, !PT ;  /* 0x0000005a00b97812 */ /* 0x040fe400078efcff */
[C---:B------:R-:W-:Y:S01]  /*1050*/  LOP3.LUT R202, R0.reuse, 0x4a, RZ, 0xfc, !PT ;  /* 0x0000004a00ca7812 */ /* 0x040fe200078efcff */
[----:B------:R-:W-:Y:S01]  /*1060*/  IMAD.MOV R8, RZ, RZ, -R8 ;  /* 0x000000ffff087224 */ /* 0x000fe200078e0a08 */
[C---:B------:R-:W-:Y:S01]  /*1070*/  LOP3.LUT R201, R0.reuse, 0x4c, RZ, 0xfc, !PT ;  /* 0x0000004c00c97812 */ /* 0x040fe200078efcff */
[----:B------:R-:W-:Y:S01]  /*1080*/  IMAD.MOV R12, RZ, RZ, -R5 ;  /* 0x000000ffff0c7224 */ /* 0x000fe200078e0a05 */
[----:B------:R-:W-:Y:S01]  /*1090*/  LOP3.LUT R193, R0, 0x54, RZ, 0xfc, !PT ;  /* 0x0000005400c17812 */ /* 0x000fe200078efcff */
[----:B------:R-:W-:Y:S01]  /*10a0*/  IMAD R5, R4, R8, R9 ;  /* 0x0000000804057224 */ /* 0x000fe200078e0209 */
[----:B------:R-:W-:Y:S01]  /*10b0*/  LOP3.LUT R206, R0, 0x44, RZ, 0xfc, !PT ;  /* 0x0000004400ce7812 */ /* 0x000fe200078efcff */
[----:B------:R-:W-:Y:S01]  /*10c0*/  IMAD.HI.U32 R7, R10, R13, RZ ;  /* 0x0000000d0a077227 */ /* 0x000fe200078e00ff */
[----:B------:R-:W-:-:S02]  /*10d0*/  LOP3.LUT R205, R0, 0x46, RZ, 0xfc, !PT ;  /* 0x0000004600cd7812 */ /* 0x000fc400078efcff */
[----:B------:R-:W-:Y:S01]  /*10e0*/  ISETP.GT.U32.AND P0, PT, R4, R5, PT ;  /* 0x000000050400720c */ /* 0x000fe20003f04070 */
[----:B------:R-:W-:Y:S01]  /*10f0*/  IMAD.HI.U32 R9, R10, R15, RZ ;  /* 0x0000000f0a097227 */ /* 0x000fe200078e00ff */
[C---:B------:R-:W-:Y:S02]  /*1100*/  LOP3.LUT R199, R0.reuse, 0x4e, RZ, 0xfc, !PT ;  /* 0x0000004e00c77812 */ /* 0x040fe400078efcff */
[C---:B------:R-:W-:Y:S01]  /*1110*/  LOP3.LUT R208, R0.reuse, 0x40, RZ, 0xfc, !PT ;  /* 0x0000004000d07812 */ /* 0x040fe200078efcff */
[C---:B------:R-:W-:Y:S01]  /*1120*/  IMAD R8, R3.reuse, R12, R11 ;  /* 0x0000000c03087224 */ /* 0x040fe200078e020b */
[C---:B------:R-:W-:Y:S01]  /*1130*/  LOP3.LUT R204, R0.reuse, 0x48, RZ, 0xfc, !PT ;  /* 0x0000004800cc7812 */ /* 0x040fe200078efcff */
[----:B------:R-:W-:Y:S01]  /*1140*/  IMAD.MOV.U32 R11, RZ, RZ, R16 ;  /* 0x000000ffff0b7224 */ /* 0x000fe200078e0010 */
[C---:B------:R-:W-:Y:S01]  /*1150*/  LOP3.LUT R207, R0.reuse, 0x42, RZ, 0xfc, !PT ;  /* 0x0000004200cf7812 */ /* 0x040fe200078efcff */
[----:B------:R-:W-:Y:S01]  /*1160*/  IMAD.MOV R14, RZ, RZ, -R7 ;  /* 0x000000ffff0e7224 */ /* 0x000fe200078e0a07 */
[----:B------:R-:W-:Y:S01]  /*1170*/  ISETP.GT.U32.AND P1, PT, R3, R8, PT ;  /* 0x000000080300720c */ /* 0x000fe20003f24070 */
[----:B------:R-:W-:Y:S01]  /*1180*/  IMAD.MOV R16, RZ, RZ, -R9 ;  /* 0x000000ffff107224 */ /* 0x000fe200078e0a09 */
[----:B------:R-:W-:Y:S01]  /*1190*/  LOP3.LUT R177, R0, 0x7e, RZ, 0xfc, !PT ;  /* 0x0000007e00b17812 */ /* 0x000fe200078efcff */
[----:B------:R-:W-:Y:S01]  /*11a0*/  IMAD.HI.U32 R9, R10, R18, RZ ;  /* 0x000000120a097227 */ /* 0x000fe200078e00ff */
[----:B------:R-:W-:-:S02]  /*11b0*/  LOP3.LUT R175, R0, 0x7c, RZ, 0xfc, !PT ;  /* 0x0000007c00af7812 */ /* 0x000fc400078efcff */
[C---:B------:R-:W-:Y:S01]  /*11c0*/  LOP3.LUT R169, R0.reuse, 0x7a, RZ, 0xfc, !PT ;  /* 0x0000007a00a97812 */ /* 0x040fe200078efcff */
[C---:B------:R-:W-:Y:S01]  /*11d0*/  IMAD R12, R3.reuse, R14, R13 ;  /* 0x0000000e030c7224 */ /* 0x040fe200078e020d */
[C---:B------:R-:W-:Y:S01]  /*11e0*/  LOP3.LUT R103, R0.reuse, 0x78, RZ, 0xfc, !PT ;  /* 0x0000007800677812 */ /* 0x040fe200078efcff */
[----:B------:R-:W-:Y:S01]  /*11f0*/  IMAD.MOV R13, RZ, RZ, -R9 ;  /* 0x000000ffff0d7224 */ /* 0x000fe200078e0a09 */
[----:B------:R-:W-:Y:S01]  /*1200*/  LOP3.LUT R104, R0, 0x76, RZ, 0xfc, !PT ;  /* 0x0000007600687812 */ /* 0x000fe200078efcff */
[----:B------:R-:W-:Y:S01]  /*1210*/  IMAD.HI.U32 R9, R10, R24, RZ ;  /* 0x000000180a097227 */ /* 0x000fe200078e00ff */
[C---:B------:R-:W-:Y:S02]  /*1220*/  ISETP.GT.U32.AND P4, PT, R3.reuse, R12, PT ;  /* 0x0000000c0300720c */ /* 0x040fe40003f84070 */
[C---:B------:R-:W-:Y:S01]  /*1230*/  LOP3.LUT R105, R0.reuse, 0x74, RZ, 0xfc, !PT ;  /* 0x0000007400697812 */ /* 0x040fe200078efcff */
[----:B------:R-:W-:Y:S01]  /*1240*/  IMAD.MOV R9, RZ, RZ, -R9 ;  /* 0x000000ffff097224 */ /* 0x000fe200078e0a09 */
[C---:B------:R-:W-:Y:S01]  /*1250*/  LOP3.LUT R106, R0.reuse, 0x72, RZ, 0xfc, !PT ;  /* 0x00000072006a7812 */ /* 0x040fe200078efcff */
[C---:B------:R-:W-:Y:S01]  /*1260*/  IMAD R18, R3.reuse, R13, R18 ;  /* 0x0000000d03127224 */ /* 0x040fe200078e0212 */
[C---:B------:R-:W-:Y:S01]  /*1270*/  LOP3.LUT R107, R0.reuse, 0x70, RZ, 0xfc, !PT ;  /* 0x00000070006b7812 */ /* 0x040fe200078efcff */
[----:B------:R-:W-:Y:S01]  /*1280*/  IMAD R24, R3, R9, R24 ;  /* 0x0000000903187224 */ /* 0x000fe200078e0218 */
[----:B------:R-:W-:Y:S01]  /*1290*/  LOP3.LUT R108, R0, 0x6e, RZ, 0xfc, !PT ;  /* 0x0000006e006c7812 */ /* 0x000fe200078efcff */
[----:B------:R-:W-:Y:S01]  /*12a0*/  IMAD.HI.U32 R9, R10, R30, RZ ;  /* 0x0000001e0a097227 */ /* 0x000fe200078e00ff */
[----:B------:R-:W-:-:S02]  /*12b0*/  LOP3.LUT R109, R0, 0x6c, RZ, 0xfc, !PT ;  /* 0x0000006c006d7812 */ /* 0x000fc400078efcff */
[C---:B------:R-:W-:Y:S01]  /*12c0*/  LOP3.LUT R110, R0.reuse, 0x6a, RZ, 0xfc, !PT ;  /* 0x0000006a006e7812 */ /* 0x040fe200078efcff */
[----:B------:R-:W-:Y:S01]  /*12d0*/  IMAD.MOV R13, RZ, RZ, -R9 ;  /* 0x000000ffff0d7224 */ /* 0x000fe200078e0a09 */
[----:B------:R-:W-:Y:S01]  /*12e0*/  LOP3.LUT R111, R0, 0x68, RZ, 0xfc, !PT ;  /* 0x00000068006f7812 */ /* 0x000fe200078efcff */
[----:B------:R-:W-:Y:S01]  /*12f0*/  IMAD.HI.U32 R9, R10, R34, RZ ;  /* 0x000000220a097227 */ /* 0x000fe200078e00ff */
[C---:B------:R-:W-:Y:S02]  /*1300*/  LOP3.LUT R112, R0.reuse, 0x66, RZ, 0xfc, !PT ;  /* 0x0000006600707812 */ /* 0x040fe400078efcff */
[C---:B------:R-:W-:Y:S01]  /*1310*/  LOP3.LUT R113, R0.reuse, 0x64, RZ, 0xfc, !PT ;  /* 0x0000006400717812 */ /* 0x040fe200078efcff */
[----:B------:R-:W-:Y:S01]  /*1320*/  IMAD.MOV R9, RZ, RZ, -R9 ;  /* 0x000000ffff097224 */ /* 0x000fe200078e0a09 */
[----:B------:R-:W-:Y:S01]  /*1330*/  LOP3.LUT R114, R0, 0x62, RZ, 0xfc, !PT ;  /* 0x0000006200727812 */ /* 0x000fe200078efcff */
[C---:B------:R-:W-:Y:S02]  /*1340*/  IMAD R30, R3.reuse, R13, R30 ;  /* 0x0000000d031e7224 */ /* 0x040fe400078e021e */
[----:B------:R-:W-:-:S02]  /*1350*/  IMAD R34, R3, R9, R34 ;  /* 0x0000000903227224 */ /* 0x000fc400078e0222 */
[----:B------:R-:W-:-:S04]  /*1360*/  IMAD.HI.U32 R9, R10, R40, RZ ;  /* 0x000000280a097227 */ /* 0x000fc800078e00ff */
[----:B------:R-:W-:Y:S02]  /*1370*/  IMAD.MOV R13, RZ, RZ, -R9 ;  /* 0x000000ffff0d7224 */ /* 0x000fe400078e0a09 */
[----:B------:R-:W-:-:S04]  /*1380*/  IMAD.HI.U32 R9, R10, R44, RZ ;  /* 0x0000002c0a097227 */ /* 0x000fc800078e00ff */
[----:B------:R-:W-:Y:S02]  /*1390*/  IMAD.MOV R9, RZ, RZ, -R9 ;  /* 0x000000ffff097224 */ /* 0x000fe400078e0a09 */
[C---:B------:R-:W-:Y:S02]  /*13a0*/  IMAD R40, R3.reuse, R13, R40 ;  /* 0x0000000d03287224 */ /* 0x040fe400078e0228 */
[----:B------:R-:W-:Y:S02]  /*13b0*/  IMAD R44, R3, R9, R44 ;  /* 0x00000009032c7224 */ /* 0x000fe400078e022c */
        /* <DEDUP_REMOVED lines=10> */
[----:B------:R-:W-:-:S04]  /*1460*/  IMAD.HI.U32 R7, R10, R11, RZ ;  /* 0x0000000b0a077227 */ /* 0x000fc800078e00ff */
[C---:B------:R-:W-:Y:S02]  /*1470*/  IMAD R72, R3.reuse, R9, R72 ;  /* 0x0000000903487224 */ /* 0x040fe400078e0248 */
[C---:B------:R-:W-:Y:S02]  /*1480*/  IMAD R14, R3.reuse, R16, R15 ;  /* 0x00000010030e7224 */ /* 0x040fe400078e020f */
[----:B------:R-:W-:Y:S01]  /*1490*/  IMAD.MOV R16, RZ, RZ, -R7 ;  /* 0x000000ffff107224 */ /* 0x000fe200078e0a07 */
[C---:B------:R-:W-:Y:S01]  /*14a0*/  ISETP.GT.U32.AND P5, PT, R3.reuse, R72, PT ;  /* 0x000000480300720c */ /* 0x040fe20003fa4070 */
[----:B------:R-:W-:Y:S01]  /*14b0*/  IMAD.HI.U32 R7, R10, R22, RZ ;  /* 0x000000160a077227 */ /* 0x000fe200078e00ff */
[----:B------:R-:W-:-:S03]  /*14c0*/  ISETP.GT.U32.AND P2, PT, R3, R14, PT ;  /* 0x0000000e0300720c */ /* 0x000fc60003f44070 */
[C---:B------:R-:W-:Y:S02]  /*14d0*/  IMAD R16, R3.reuse, R16, R11 ;  /* 0x0000001003107224 */ /* 0x040fe400078e020b */
[----:B------:R-:W-:Y:S02]  /*14e0*/  IMAD.MOV R11, RZ, RZ, -R7 ;  /* 0x000000ffff0b7224 */ /* 0x000fe400078e0a07 */
[----:B------:R-:W-:Y:S01]  /*14f0*/  IMAD.HI.U32 R7, R10, R26, RZ ;  /* 0x0000001a0a077227 */ /* 0x000fe200078e00ff */
[----:B------:R-:W-:-:S03]  /*1500*/  ISETP.GT.U32.AND P3, PT, R3, R16, PT ;  /* 0x000000100300720c */ /* 0x000fc60003f64070 */
[----:B------:R-:W-:Y:S02]  /*1510*/  @!P5 IMAD.IADD R72, R72, 0x1, -R3 ;  /* 0x000000014848d824 */ /* 0x000fe400078e0a03 */
[C---:B------:R-:W-:Y:S02]  /*1520*/  IMAD R22, R3.reuse, R11, R22 ;  /* 0x0000000b03167224 */ /* 0x040fe400078e0216 */
[----:B------:R-:W-:Y:S02]  /*1530*/  IMAD.MOV R11, RZ, RZ, -R7 ;  /* 0x000000ffff0b7224 */ /* 0x000fe400078e0a07 */
[----:B------:R-:W-:Y:S01]  /*1540*/  @!P1 IMAD.IADD R8, R8, 0x1, -R3 ;  /* 0x0000000108089824 */ /* 0x000fe200078e0a03 */
[----:B------:R-:W-:Y:S01]  /*1550*/  ISETP.GT.U32.AND P1, PT, R3, R72, PT ;  /* 0x000000480300720c */ /* 0x000fe20003f24070 */
[----:B------:R-:W-:-:S04]  /*1560*/  IMAD.HI.U32 R7, R10, R28, RZ ;  /* 0x0000001c0a077227 */ /* 0x000fc800078e00ff */
[----:B------:R-:W-:Y:S02]  /*1570*/  IMAD R26, R3, R11, R26 ;  /* 0x0000000b031a7224 */ /* 0x000fe400078e021a */
[----:B------:R-:W-:Y:S02]  /*1580*/  IMAD.MOV R11, RZ, RZ, -R7 ;  /* 0x000000ffff0b7224 */ /* 0x000fe400078e0a07 */
[----:B------:R-:W-:-:S04]  /*1590*/  IMAD.HI.U32 R7, R10, R32, RZ ;  /* 0x000000200a077227 */ /* 0x000fc800078e00ff */
[----:B------:R-:W-:Y:S02]  /*15a0*/  @!P0 IMAD.IADD R5, R5, 0x1, -R4 ;  /* 0x0000000105058824 */ /* 0x000fe400078e0a04 */
[C---:B------:R-:W-:Y:S02]  /*15b0*/  IMAD R28, R3.reuse, R11, R28 ;  /* 0x0000000b031c7224 */ /* 0x040fe400078e021c */
[----:B------:R-:W-:Y:S01]  /*15c0*/  IMAD.MOV R11, RZ, RZ, -R7 ;  /* 0x000000ffff0b7224 */ /* 0x000fe200078e0a07 */
[----:B------:R-:W-:Y:S01]  /*15d0*/  ISETP.GT.U32.AND P0, PT, R4, R5, PT ;  /* 0x000000050400720c */ /* 0x000fe20003f04070 */
[----:B------:R-:W-:Y:S01]  /*15e0*/  @!P2 IMAD.IADD R14, R14, 0x1, -R3 ;  /* 0x000000010e0ea824 */ /* 0x000fe200078e0a03 */
[----:B------:R-:W-:Y:S01]  /*15f0*/  ISETP.GT.U32.AND P2, PT, R3, R8, PT ;  /* 0x000000080300720c */ /* 0x000fe20003f44070 */
[----:B------:R-:W-:-:S03]  /*1600*/  IMAD.HI.U32 R7, R10, R36, RZ ;  /* 0x000000240a077227 */ /* 0x000fc600078e00ff */
[C---:B------:R-:W-:Y:S01]  /*1610*/  ISETP.GT.U32.AND P5, PT, R3.reuse, R14, PT ;  /* 0x0000000e0300720c */ /* 0x040fe20003fa4070 */
[C---:B------:R-:W-:Y:S02]  /*1620*/  IMAD R32, R3.reuse, R11, R32 ;  /* 0x0000000b03207224 */ /* 0x040fe400078e0220 */
[----:B------:R-:W-:Y:S01]  /*1630*/  @!P1 IMAD.IADD R72, R72, 0x1, -R3 ;  /* 0x0000000148489824 */ /* 0x000fe200078e0a03 */
[----:B------:R-:W-:Y:S01]  /*1640*/  ISETP.GT.U32.AND P1, PT, R3, R24, PT ;  /* 0x000000180300720c */ /* 0x000fe20003f24070 */
[----:B------:R-:W-:Y:S02]  /*1650*/  IMAD.MOV R11, RZ, RZ, -R7 ;  /* 0x000000ffff0b7224 */ /* 0x000fe400078e0a07 */
[----:B------:R-:W-:-:S04]  /*1660*/  IMAD.HI.U32 R7, R10, R38, RZ ;  /* 0x000000260a077227 */ /* 0x000fc800078e00ff */
[C---:B------:R-:W-:Y:S02]  /*1670*/  IMAD R36, R3.reuse, R11, R36 ;  /* 0x0000000b03247224 */ /* 0x040fe400078e0224 */
[----:B------:R-:W-:Y:S02]  /*1680*/  IMAD.MOV R11, RZ, RZ, -R7 ;  /* 0x000000ffff0b7224 */ /* 0x000fe400078e0a07 */
[--C-:B------:R-:W-:Y:S01]  /*1690*/  @!P4 IMAD.IADD R12, R12, 0x1, -R3.reuse ;  /* 0x000000010c0cc824 */ /* 0x100fe200078e0a03 */
[C---:B------:R-:W-:Y:S01]  /*16a0*/  ISETP.GT.U32.AND P4, PT, R3.reuse, R18, PT ;  /* 0x000000120300720c */ /* 0x040fe20003f84070 */
[----:B------:R-:W-:Y:S02]  /*16b0*/  IMAD R38, R3, R11, R38 ;  /* 0x0000000b03267224 */ /* 0x000fe400078e0226 */
[----:B------:R-:W-:Y:S01]  /*16c0*/  @!P0 IMAD.IADD R5, R5, 0x1, -R4 ;  /* 0x0000000105058824 */ /* 0x000fe200078e0a04 */
[C---:B------:R-:W-:Y:S01]  /*16d0*/  ISETP.GT.U32.AND P0, PT, R3.reuse, R22, PT ;  /* 0x000000160300720c */ /* 0x040fe20003f04070 */
[--C-:B------:R-:W-:Y:S01]  /*16e0*/  @!P2 IMAD.IADD R8, R8, 0x1, -R3.reuse ;  /* 0x000000010808a824 */ /* 0x100fe200078e0a03 */
[C---:B------:R-:W-:Y:S01]  /*16f0*/  ISETP.GT.U32.AND P2, PT, R3.reuse, R26, PT ;  /* 0x0000001a0300720c */ /* 0x040fe20003f44070 */
[----:B------:R-:W-:Y:S01]  /*1700*/  @!P3 IMAD.IADD R16, R16, 0x1, -R3 ;  /* 0x000000011010b824 */ /* 0x000fe200078e0a03 */
[----:B------:R-:W-:Y:S01]  /*1710*/  ISETP.GT.U32.AND P3, PT, R3, R12, PT ;  /* 0x0000000c0300720c */ /* 0x000fe20003f64070 */
[----:B------:R-:W-:-:S03]  /*1720*/  IMAD.HI.U32 R7, R10, R42, RZ ;  /* 0x0000002a0a077227 */ /* 0x000fc600078e00ff */
[C---:B------:R-:W-:Y:S01]  /*1730*/  ISETP.GT.U32.AND P6, PT, R3.reuse, R16, PT ;  /* 0x000000100300720c */ /* 0x040fe20003fc4070 */
[----:B------:R-:W-:Y:S01]  /*1740*/  @!P1 IMAD.IADD R24, R24, 0x1, -R3 ;  /* 0x0000000118189824 */ /* 0x000fe200078e0a03 */
[----:B------:R-:W-:Y:S01]  /*1750*/  ISETP.GT.U32.AND P1, PT, R3, R38, PT ;  /* 0x000000260300720c */ /* 0x000fe20003f24070 */
[----:B------:R-:W-:Y:S02]  /*1760*/  IMAD.MOV R11, RZ, RZ, -R7 ;  /* 0x000000ffff0b7224 */ /* 0x000fe400078e0a07 */
[----:B------:R-:W-:-:S04]  /*1770*/  IMAD.HI.U32 R7, R10, R46, RZ ;  /* 0x0000002e0a077227 */ /* 0x000fc800078e00ff */
[----:B------:R-:W-:Y:S02]  /*1780*/  IMAD R42, R3, R11, R42 ;  /* 0x0000000b032a7224 */ /* 0x000fe400078e022a */
[----:B------:R-:W-:Y:S02]  /*1790*/  IMAD.MOV R11, RZ, RZ, -R7 ;  /* 0x000000ffff0b7224 */ /* 0x000fe400078e0a07 */
[----:B------:R-:W-:-:S04]  /*17a0*/  IMAD.HI.U32 R7, R10, R48, RZ ;  /* 0x000000300a077227 */ /* 0x000fc800078e00ff */
[--C-:B------:R-:W-:Y:S01]  /*17b0*/  @!P0 IMAD.IADD R22, R22, 0x1, -R3.reuse ;  /* 0x0000000116168824 */ /* 0x100fe200078e0a03 */
[C---:B------:R-:W-:Y:S01]  /*17c0*/  ISETP.GT.U32.AND P0, PT, R3.reuse, R36, PT ;  /* 0x000000240300720c */ /* 0x040fe20003f04070 */
[--C-:B------:R-:W-:Y:S01]  /*17d0*/  @!P2 IMAD.IADD R26, R26, 0x1, -R3.reuse ;  /* 0x000000011a1aa824 */ /* 0x100fe200078e0a03 */
[C---:B------:R-:W-:Y:S01]  /*17e0*/  ISETP.GT.U32.AND P2, PT, R3.reuse, R40, PT ;  /* 0x000000280300720c */ /* 0x040fe20003f44070 */
[----:B------:R-:W-:Y:S01]  /*17f0*/  @!P3 IMAD.IADD R12, R12, 0x1, -R3 ;  /* 0x000000010c0cb824 */ /* 0x000fe200078e0a03 */
[C---:B------:R-:W-:Y:S01]  /*1800*/  ISETP.GT.U32.AND P3, PT, R3.reuse, R28, PT ;  /* 0x0000001c0300720c */ /* 0x040fe20003f64070 */
        /* <DEDUP_REMOVED lines=8> */
[--C-:B------:R-:W-:Y:S01]  /*1890*/  @!P5 IMAD.IADD R14, R14, 0x1, -R3.reuse ;  /* 0x000000010e0ed824 */ /* 0x100fe200078e0a03 */
[C---:B------:R-:W-:Y:S01]  /*18a0*/  ISETP.GT.U32.AND P5, PT, R3.reuse, R30, PT ;  /* 0x0000001e0300720c */ /* 0x040fe20003fa4070 */
[----:B------:R-:W-:Y:S01]  /*18b0*/  @!P6 IMAD.IADD R16, R16, 0x1, -R3 ;  /* 0x000000011010e824 */ /* 0x000fe200078e0a03 */
[C---:B------:R-:W-:Y:S01]  /*18c0*/  ISETP.GT.U32.AND P6, PT, R3.reuse, R32, PT ;  /* 0x000000200300720c */ /* 0x040fe20003fc4070 */
[C---:B------:R-:W-:Y:S02]  /*18d0*/  IMAD R52, R3.reuse, R11, R52 ;  /* 0x0000000b03347224 */ /* 0x040fe400078e0234 */
[----:B------:R-:W-:Y:S02]  /*18e0*/  IMAD.MOV R11, RZ, RZ, -R7 ;  /* 0x000000ffff0b7224 */ /* 0x000fe400078e0a07 */
[--C-:B------:R-:W-:Y:S01]  /*18f0*/  @!P4 IMAD.IADD R18, R18, 0x1, -R3.reuse ;  /* 0x000000011212c824 */ /* 0x100fe200078e0a03 */
[C---:B------:R-:W-:Y:S01]  /*1900*/  ISETP.GT.U32.AND P4, PT, R3.reuse, R34, PT ;  /* 0x000000220300720c */ /* 0x040fe20003f84070 */
[----:B------:R-:W-:Y:S01]  /*1910*/  @!P0 IMAD.IADD R36, R36, 0x1, -R3 ;  /* 0x0000000124248824 */ /* 0x000fe200078e0a03 */
[----:B------:R-:W-:Y:S01]  /*1920*/  ISETP.GT.U32.AND P0, PT, R3, R24, PT ;  /* 0x000000180300720c */ /* 0x000fe20003f04070 */
[----:B------:R-:W-:-:S04]  /*1930*/  IMAD.HI.U32 R7, R10, R58, RZ ;  /* 0x0000003a0a077227 */ /* 0x000fc800078e00ff */
[--C-:B------:R-:W-:Y:S01]  /*1940*/  @!P3 IMAD.IADD R28, R28, 0x1, -R3.reuse ;  /* 0x000000011c1cb824 */ /* 0x100fe200078e0a03 */
        /* <DEDUP_REMOVED lines=15> */
[----:B------:R-:W-:Y:S01]  /*1a40*/  @!P0 IMAD.IADD R24, R24, 0x1, -R3 ;  /* 0x0000000118188824 */ /* 0x000fe200078e0a03 */
[C---:B------:R-:W-:Y:S01]  /*1a50*/  ISETP.GT.U32.AND P0, PT, R3.reuse, R36, PT ;  /* 0x000000240300720c */ /* 0x040fe20003f04070 */
[----:B------:R-:W-:Y:S02]  /*1a60*/  IMAD.MOV R9, RZ, RZ, -R7 ;  /* 0x000000ffff097224 */ /* 0x000fe400078e0a07 */
[--C-:B------:R-:W-:Y:S01]  /*1a70*/  @!P3 IMAD.IADD R42, R42, 0x1, -R3.reuse ;  /* 0x000000012a2ab824 */ /* 0x100fe200078e0a03 */
[C---:B------:R-:W-:Y:S01]  /*1a80*/  ISETP.GT.U32.AND P3, PT, R3.reuse, R30, PT ;  /* 0x0000001e0300720c */ /* 0x040fe20003f64070 */
[----:B------:R-:W-:Y:S01]  /*1a90*/  @!P1 IMAD.IADD R38, R38, 0x1, -R3 ;  /* 0x0000000126269824 */ /* 0x000fe200078e0a03 */
[C---:B------:R-:W-:Y:S01]  /*1aa0*/  ISETP.GT.U32.AND P1, PT, R3.reuse, R52, PT ;  /* 0x000000340300720c */ /* 0x040fe20003f24070 */
[----:B------:R-:W-:-:S02]  /*1ab0*/  IMAD R64, R3, R9, R64 ;  /* 0x0000000903407224 */ /* 0x000fc400078e0240 */
[----:B------:R-:W-:-:S04]  /*1ac0*/  IMAD.HI.U32 R7, R10, R66, RZ ;  /* 0x000000420a077227 */ /* 0x000fc800078e00ff */
[----:B------:R-:W-:-:S04]  /*1ad0*/  IMAD.HI.U32 R9, R10, R68, RZ ;  /* 0x000000440a097227 */ /* 0x000fc800078e00ff */
[----:B------:R-:W-:Y:S02]  /*1ae0*/  IMAD.MOV R7, RZ, RZ, -R7 ;  /* 0x000000ffff077224 */ /* 0x000fe400078e0a07 */
[----:B------:R-:W-:Y:S02]  /*1af0*/  IMAD.MOV R9, RZ, RZ, -R9 ;  /* 0x000000ffff097224 */ /* 0x000fe400078e0a09 */
[--C-:B------:R-:W-:Y:S01]  /*1b00*/  @!P2 IMAD.IADD R40, R40, 0x1, -R3.reuse ;  /* 0x000000012828a824 */ /* 0x100fe200078e0a03 */
[C---:B------:R-:W-:Y:S01]  /*1b10*/  ISETP.GT.U32.AND P2, PT, R3.reuse, R28, PT ;  /* 0x0000001c0300720c */ /* 0x040fe20003f44070 */
[--C-:B------:R-:W-:Y:S01]  /*1b20*/  @!P5 IMAD.IADD R44, R44, 0x1, -R3.reuse ;  /* 0x000000012c2cd824 */ /* 0x100fe200078e0a03 */
[C---:B------:R-:W-:Y:S01]  /*1b30*/  ISETP.GT.U32.AND P5, PT, R3.reuse, R32, PT ;  /* 0x000000200300720c */ /* 0x040fe20003fa4070 */
[----:B------:R-:W-:Y:S01]  /*1b40*/  @!P6 IMAD.IADD R18, R18, 0x1, -R3 ;  /* 0x000000011212e824 */ /* 0x000fe200078e0a03 */
[C---:B------:R-:W-:Y:S01]  /*1b50*/  ISETP.GT.U32.AND P6, PT, R3.reuse, R34, PT ;  /* 0x000000220300720c */ /* 0x040fe20003fc4070 */
[----:B------:R-:W-:-:S02]  /*1b60*/  IMAD R66, R3, R7, R66 ;  /* 0x0000000703427224 */ /* 0x000fc400078e0242 */
[C---:B------:R-:W-:Y:S01]  /*1b70*/  IMAD R68, R3.reuse, R9, R68 ;  /* 0x0000000903447224 */ /* 0x040fe200078e0244 */
[----:B------:R-:W-:Y:S01]  /*1b80*/  IABS R9, R19 ;  /* 0x0000001300097213 */ /* 0x000fe20000000000 */
[--C-:B------:R-:W-:Y:S01]  /*1b90*/  @!P4 IMAD.IADD R22, R22, 0x1, -R3.reuse ;  /* 0x000000011616c824 */ /* 0x100fe200078e0a03 */
[C---:B------:R-:W-:Y:S01]  /*1ba0*/  ISETP.GT.U32.AND P4, PT, R3.reuse, R44, PT ;  /* 0x0000002c0300720c */ /* 0x040fe20003f84070 */
[--C-:B------:R-:W-:Y:S01]  /*1bb0*/  @!P0 IMAD.IADD R36, R36, 0x1, -R3.reuse ;  /* 0x0000000124248824 */ /* 0x100fe200078e0a03 */
[C---:B------:R-:W-:Y:S01]  /*1bc0*/  ISETP.GT.U32.AND P0, PT, R3.reuse, R50, PT ;  /* 0x000000320300720c */ /* 0x040fe20003f04070 */
[--C-:B------:R-:W-:Y:S01]  /*1bd0*/  @!P3 IMAD.IADD R30, R30, 0x1, -R3.reuse ;  /* 0x000000011e1eb824 */ /* 0x100fe200078e0a03 */
[C---:B------:R-:W-:Y:S01]  /*1be0*/  ISETP.GT.U32.AND P3, PT, R3.reuse, R42, PT ;  /* 0x0000002a0300720c */ /* 0x040fe20003f64070 */
[----:B------:R-:W-:Y:S01]  /*1bf0*/  @!P1 IMAD.IADD R52, R52, 0x1, -R3 ;  /* 0x0000000134349824 */ /* 0x000fe200078e0a03 */
[----:B------:R-:W-:Y:S01]  /*1c00*/  ISETP.GT.U32.AND P1, PT, R3, R66, PT ;  /* 0x000000420300720c */ /* 0x000fe20003f24070 */
[----:B------:R-:W-:-:S04]  /*1c10*/  IMAD.HI.U32 R7, R10, R70, RZ ;  /* 0x000000460a077227 */ /* 0x000fc800078e00ff */
[----:B------:R-:W-:-:S04]  /*1c20*/  IMAD.HI.U32 R10, R10, R9, RZ ;  /* 0x000000090a0a7227 */ /* 0x000fc800078e00ff */
[----:B------:R-:W-:Y:S02]  /*1c30*/  IMAD.MOV R10, RZ, RZ, -R10 ;  /* 0x000000ffff0a7224 */ /* 0x000fe400078e0a0a */
[--C-:B------:R-:W-:Y:S01]  /*1c40*/  @!P2 IMAD.IADD R28, R28, 0x1, -R3.reuse ;  /* 0x000000011c1ca824 */ /* 0x100fe200078e0a03 */
[C---:B------:R-:W-:Y:S01]  /*1c50*/  ISETP.GT.U32.AND P2, PT, R3.reuse, R40, PT ;  /* 0x000000280300720c */ /* 0x040fe20003f44070 */
[--C-:B------:R-:W-:Y:S01]  /*1c60*/  @!P5 IMAD.IADD R32, R32, 0x1, -R3.reuse ;  /* 0x000000012020d824 */ /* 0x100fe200078e0a03 */
[C---:B------:R-:W-:Y:S01]  /*1c70*/  ISETP.GT.U32.AND P5, PT, R3.reuse, R46, PT ;  /* 0x0000002e0300720c */ /* 0x040fe20003fa4070 */
[----:B------:R-:W-:Y:S01]  /*1c80*/  @!P6 IMAD.IADD R34, R34, 0x1, -R3 ;  /* 0x000000012222e824 */ /* 0x000fe200078e0a03 */
[C---:B------:R-:W-:Y:S01]  /*1c90*/  ISETP.GT.U32.AND P6, PT, R3.reuse, R48, PT ;  /* 0x000000300300720c */ /* 0x040fe20003fc4070 */
[C---:B------:R-:W-:Y:S01]  /*1ca0*/  IMAD R4, R3.reuse, R10, R9 ;  /* 0x0000000a03047224 */ /* 0x040fe200078e0209 */
[----:B------:R-:W-:Y:S01]  /*1cb0*/  SHF.R.U32.HI R9, RZ, 0x5, R115 ;  /* 0x00000005ff097819 */ /* 0x000fe20000011673 */
[--C-:B------:R-:W-:Y:S01]  /*1cc0*/  @!P4 IMAD.IADD R44, R44, 0x1, -R3.reuse ;  /* 0x000000012c2cc824 */ /* 0x100fe200078e0a03 */
[C---:B------:R-:W-:Y:S01]  /*1cd0*/  ISETP.GT.U32.AND P4, PT, R3.reuse, R58, PT ;  /* 0x0000003a0300720c */ /* 0x040fe20003f84070 */
[--C-:B------:R-:W-:Y:S01]  /*1ce0*/  @!P0 IMAD.IADD R50, R50, 0x1, -R3.reuse ;  /* 0x0000000132328824 */ /* 0x100fe200078e0a03 */
[C---:B------:R-:W-:Y:S01]  /*1cf0*/  ISETP.GT.U32.AND P0, PT, R3.reuse, R64, PT ;  /* 0x000000400300720c */ /* 0x040fe20003f04070 */
[--C-:B------:R-:W-:Y:S01]  /*1d00*/  @!P3 IMAD.IADD R42, R42, 0x1, -R3.reuse ;  /* 0x000000012a2ab824 */ /* 0x100fe200078e0a03 */
[C---:B------:R-:W-:Y:S01]  /*1d10*/  ISETP.GT.U32.AND P3, PT, R3.reuse, R56, PT ;  /* 0x000000380300720c */ /* 0x040fe20003f64070 */
[--C-:B------:R-:W-:Y:S01]  /*1d20*/  @!P1 IMAD.IADD R66, R66, 0x1, -R3.reuse ;  /* 0x0000000142429824 */ /* 0x100fe200078e0a03 */
[C---:B------:R-:W-:Y:S01]  /*1d30*/  ISETP.GT.U32.AND P1, PT, R3.reuse, R4, PT ;  /* 0x000000040300720c */ /* 0x040fe20003f24070 */
[----:B------:R-:W-:Y:S01]  /*1d40*/  IMAD R60, R3, R13, R60 ;  /* 0x0000000d033c7224 */ /* 0x000fe200078e023c */
[----:B------:R-:W-:Y:S01]  /*1d50*/  R2UR UR24, R9 ;  /* 0x00000000091872ca */ /* 0x000fe200000e0000 */
[--C-:B------:R-:W-:Y:S01]  /*1d60*/  @!P2 IMAD.IADD R40, R40, 0x1, -R3.reuse ;  /* 0x000000012828a824 */ /* 0x100fe200078e0a03 */
[C---:B------:R-:W-:Y:S01]  /*1d70*/  ISETP.GT.U32.AND P2, PT, R3.reuse, R54, PT ;  /* 0x000000360300720c */ /* 0x040fe20003f44070 */
[--C-:B------:R-:W-:Y:S01]  /*1d80*/  @!P5 IMAD.IADD R46, R46, 0x1, -R3.reuse ;  /* 0x000000012e2ed824 */ /* 0x100fe200078e0a03 */
[----:B------:R-:W-:Y:S01]  /*1d90*/  ISETP.GT.U32.AND P5, PT, R3, R60, PT ;  /* 0x0000003c0300720c */ /* 0x000fe20003fa4070 */
[----:B------:R-:W-:-:S02]  /*1da0*/  @!P6 IMAD.IADD R48, R48, 0x1, -R3 ;  /* 0x000000013030e824 */ /* 0x000fc400078e0a03 */
[--C-:B------:R-:W-:Y:S02]  /*1db0*/  @!P4 IMAD.IADD R58, R58, 0x1, -R3.reuse ;  /* 0x000000013a3ac824 */ /* 0x100fe400078e0a03 */
        /* <DEDUP_REMOVED lines=10> */
[----:B------:R-:W-:-:S02]  /*1e60*/  IMAD.MOV R7, RZ, RZ, -R7 ;  /* 0x000000ffff077224 */ /* 0x000fc400078e0a07 */
[C---:B------:R-:W-:Y:S02]  /*1e70*/  IMAD R62, R3.reuse, R11, R62 ;  /* 0x0000000b033e7224 */ /* 0x040fe400078e023e */
[--C-:B------:R-:W-:Y:S01]  /*1e80*/  @!P4 IMAD.IADD R48, R48, 0x1, -R3.reuse ;  /* 0x000000013030c824 */ /* 0x100fe200078e0a03 */
[C---:B------:R-:W-:Y:S01]  /*1e90*/  ISETP.GT.U32.AND P4, PT, R3.reuse, R58, PT ;  /* 0x0000003a0300720c */ /* 0x040fe20003f84070 */
[--C-:B------:R-:W-:Y:S01]  /*1ea0*/  @!P3 IMAD.IADD R46, R46, 0x1, -R3.reuse ;  /* 0x000000012e2eb824 */ /* 0x100fe200078e0a03 */
[C---:B------:R-:W-:Y:S01]  /*1eb0*/  ISETP.GT.U32.AND P3, PT, R3.reuse, R56, PT ;  /* 0x000000380300720c */ /* 0x040fe20003f64070 */
[C---:B------:R-:W-:Y:S01]  /*1ec0*/  IMAD R70, R3.reuse, R7, R70 ;  /* 0x0000000703467224 */ /* 0x040fe200078e0246 */
[----:B------:R-:W-:Y:S01]  /*1ed0*/  ISETP.GT.U32.AND P6, PT, R3, R62, PT ;  /* 0x0000003e0300720c */ /* 0x000fe20003fc4070 */
[--C-:B------:R-:W-:Y:S01]  /*1ee0*/  @!P1 IMAD.IADD R64, R64, 0x1, -R3.reuse ;  /* 0x0000000140409824 */ /* 0x100fe200078e0a03 */
[----:B------:R-:W-:Y:S01]  /*1ef0*/  ISETP.GE.AND P1, PT, R241, RZ, PT ;  /* 0x000000fff100720c */ /* 0x000fe20003f26270 */
[--C-:B------:R-:W-:Y:S01]  /*1f00*/  @!P2 IMAD.IADD R68, R68, 0x1, -R3.reuse ;  /* 0x000000014444a824 */ /* 0x100fe200078e0a03 */
[C---:B------:R-:W-:Y:S01]  /*1f10*/  ISETP.GT.U32.AND P0, PT, R3.reuse, R70, PT ;  /* 0x000000460300720c */ /* 0x040fe20003f04070 */
[--C-:B------:R-:W-:Y:S01]  /*1f20*/  @!P5 IMAD.IADD R50, R50, 0x1, -R3.reuse ;  /* 0x000000013232d824 */ /* 0x100fe200078e0a03 */
[----:B------:R-:W-:Y:S01]  /*1f30*/  ISETP.GT.U32.AND P2, PT, R3, R54, PT ;  /* 0x000000360300720c */ /* 0x000fe20003f44070 */
[----:B------:R-:W-:Y:S01]  /*1f40*/  IMAD.SHL.U32 R115, R115, 0x10, RZ ;  /* 0x0000001073737824 */ /* 0x000fe200078e00ff */
[C---:B------:R-:W-:Y:S01]  /*1f50*/  ISETP.GT.U32.AND P5, PT, R3.reuse, R60, PT ;  /* 0x0000003c0300720c */ /* 0x040fe20003fa4070 */
[--C-:B------:R-:W-:Y:S01]  /*1f60*/  @!P4 IMAD.IADD R58, R58, 0x1, -R3.reuse ;  /* 0x000000013a3ac824 */ /* 0x100fe200078e0a03 */
[C---:B------:R-:W-:Y:S01]  /*1f70*/  ISETP.GT.U32.AND P4, PT, R3.reuse, R4, PT ;  /* 0x000000040300720c */ /* 0x040fe20003f84070 */
[--C-:B------:R-:W-:Y:S01]  /*1f80*/  @!P3 IMAD.IADD R56, R56, 0x1, -R3.reuse ;  /* 0x000000013838b824 */ /* 0x100fe200078e0a03 */
[C---:B------:R-:W-:Y:S01]  /*1f90*/  ISETP.GT.U32.AND P3, PT, R3.reuse, R68, PT ;  /* 0x000000440300720c */ /* 0x040fe20003f64070 */
[--C-:B------:R-:W-:Y:S01]  /*1fa0*/  @!P6 IMAD.IADD R62, R62, 0x1, -R3.reuse ;  /* 0x000000013e3ee824 */ /* 0x100fe200078e0a03 */
[C---:B------:R-:W-:Y:S01]  /*1fb0*/  ISETP.GT.U32.AND P6, PT, R3.reuse, R52, PT ;  /* 0x000000340300720c */ /* 0x040fe20003fc4070 */
[----:B------:R-:W-:Y:S01]  /*1fc0*/  @!P1 IMAD.MOV R8, RZ, RZ, -R8 ;  /* 0x000000ffff089224 */ /* 0x000fe200078e0a08 */
[----:B------:R-:W-:Y:S01]  /*1fd0*/  ISETP.GE.AND P1, PT, R246, RZ, PT ;  /* 0x000000fff600720c */ /* 0x000fe20003f26270 */
[--C-:B------:R-:W-:Y:S01]  /*1fe0*/  @!P0 IMAD.IADD R70, R70, 0x1, -R3.reuse ;  /* 0x0000000146468824 */ /* 0x100fe200078e0a03 */
[C---:B------:R-:W-:Y:S01]  /*1ff0*/  ISETP.GT.U32.AND P0, PT, R3.reuse, R62, PT ;  /* 0x0000003e0300720c */ /* 0x040fe20003f04070 */
[--C-:B------:R-:W-:Y:S01]  /*2000*/  @!P2 IMAD.IADD R54, R54, 0x1, -R3.reuse ;  /* 0x000000013636a824 */ /* 0x100fe200078e0a03 */
[C---:B------:R-:W-:Y:S01]  /*2010*/  ISETP.GT.U32.AND P2, PT, R3.reuse, R66, PT ;  /* 0x000000420300720c */ /* 0x040fe20003f44070 */
[--C-:B------:R-:W-:Y:S01]  /*2020*/  @!P5 IMAD.IADD R60, R60, 0x1, -R3.reuse ;  /* 0x000000013c3cd824 */ /* 0x100fe200078e0a03 */
[----:B------:R-:W-:Y:S01]  /*2030*/  ISETP.GT.U32.AND P5, PT, R3, R70, PT ;  /* 0x000000460300720c */ /* 0x000fe20003fa4070 */
[--C-:B------:R-:W-:Y:S01]  /*2040*/  @!P4 IMAD.IADD R4, R4, 0x1, -R3.reuse ;  /* 0x000000010404c824 */ /* 0x100fe200078e0a03 */
[----:B------:R-:W-:Y:S01]  /*2050*/  ISETP.GE.AND P4, PT, R245, RZ, PT ;  /* 0x000000fff500720c */ /* 0x000fe20003f86270 */
[--C-:B------:R-:W-:Y:S01]  /*2060*/  @!P3 IMAD.IADD R68, R68, 0x1, -R3.reuse ;  /* 0x000000014444b824 */ /* 0x100fe200078e0a03 */
[----:B------:R-:W-:Y:S01]  /*2070*/  ISETP.GE.AND P3, PT, R244, RZ, PT ;  /* 0x000000fff400720c */ /* 0x000fe20003f66270 */
[--C-:B------:R-:W-:Y:S01]  /*2080*/  @!P6 IMAD.IADD R52, R52, 0x1, -R3.reuse ;  /* 0x000000013434e824 */ /* 0x100fe200078e0a03 */
[----:B------:R-:W-:Y:S01]  /*2090*/  ISETP.GE.AND P6, PT, R82, RZ, PT ;  /* 0x000000ff5200720c */ /* 0x000fe20003fc6270 */
[----:B------:R-:W-:Y:S01]  /*20a0*/  @!P1 IMAD.MOV R22, RZ, RZ, -R22 ;  /* 0x000000ffff169224 */ /* 0x000fe200078e0a16 */
[----:B------:R-:W-:Y:S01]  /*20b0*/  ISETP.GE.AND P1, PT, R251, RZ, PT ;  /* 0x000000fffb00720c */ /* 0x000fe20003f26270 */
[--C-:B------:R-:W-:Y:S01]  /*20c0*/  @!P0 IMAD.IADD R62, R62, 0x1, -R3.reuse ;  /* 0x000000013e3e8824 */ /* 0x100fe200078e0a03 */
[----:B------:R-:W-:Y:S01]  /*20d0*/  ISETP.NE.AND P0, PT, R20, RZ, PT ;  /* 0x000000ff1400720c */ /* 0x000fe20003f05270 */
[--C-:B------:R-:W-:Y:S01]  /*20e0*/  @!P2 IMAD.IADD R66, R66, 0x1, -R3.reuse ;  /* 0x000000014242a824 */ /* 0x100fe200078e0a03 */
[----:B------:R-:W-:Y:S01]  /*20f0*/  ISETP.GE.AND P2, PT, R242, RZ, PT ;  /* 0x000000fff200720c */ /* 0x000fe20003f46270 */
[----:B------:R-:W-:Y:S01]  /*2100*/  @!P5 IMAD.IADD R70, R70, 0x1, -R3 ;  /* 0x000000014646d824 */ /* 0x000fe200078e0a03 */
[----:B------:R-:W-:Y:S01]  /*2110*/  ISETP.GE.AND P5, PT, R243, RZ, PT ;  /* 0x000000fff300720c */ /* 0x000fe20003fa6270 */
[----:B------:R-:W-:Y:S01]  /*2120*/  @!P4 IMAD.MOV R18, RZ, RZ, -R18 ;  /* 0x000000ffff12c224 */ /* 0x000fe200078e0a12 */
[----:B------:R-:W-:Y:S01]  /*2130*/  ISETP.GE.AND P4, PT, R250, RZ, PT ;  /* 0x000000fffa00720c */ /* 0x000fe20003f86270 */
[----:B------:R-:W-:Y:S01]  /*2140*/  @!P3 IMAD.MOV R16, RZ, RZ, -R16 ;  /* 0x000000ffff10b224 */ /* 0x000fe200078e0a10 */
[----:B------:R-:W-:Y:S01]  /*2150*/  ISETP.GE.AND P3, PT, R249, RZ, PT ;  /* 0x000000fff900720c */ /* 0x000fe20003f66270 */
[----:B------:R-:W-:Y:S01]  /*2160*/  @!P6 IMAD.MOV R5, RZ, RZ, -R5 ;  /* 0x000000ffff05e224 */ /* 0x000fe200078e0a05 */
[----:B------:R-:W-:Y:S01]  /*2170*/  LOP3.LUT R3, RZ, R21, RZ, 0x33, !PT ;  /* 0x00000015ff037212 */ /* 0x000fe200078e33ff */
[----:B------:R-:W-:Y:S01]  /*2180*/  @!P1 IMAD.MOV R32, RZ, RZ, -R32 ;  /* 0x000000ffff209224 */ /* 0x000fe200078e0a20 */
[----:B------:R-:W-:Y:S01]  /*2190*/  ISETP.GE.AND P1, PT, R78, RZ, PT ;  /* 0x000000ff4e00720c */ /* 0x000fe20003f26270 */
[----:B------:R0:W-:Y:S01]  /*21a0*/  STL [R1+0x54], R115 ;  /* 0x0000547301007387 */ /* 0x0001e20000100800 */
[----:B------:R-:W-:Y:S01]  /*21b0*/  @!P0 LOP3.LUT R5, RZ, R20, RZ, 0x33, !PT ;  /* 0x00000014ff058212 */ /* 0x000fe200078e33ff */
[----:B------:R-:W-:Y:S01]  /*21c0*/  @!P2 IMAD.MOV R12, RZ, RZ, -R12 ;  /* 0x000000ffff0ca224 */ /* 0x000fe200078e0a0c */
[----:B------:R-:W-:Y:S01]  /*21d0*/  ISETP.GE.AND P2, PT, R247, RZ, PT ;  /* 0x000000fff700720c */ /* 0x000fe20003f46270 */
[----:B------:R-:W-:Y:S01]  /*21e0*/  @!P5 IMAD.MOV R14, RZ, RZ, -R14 ;  /* 0x000000ffff0ed224 */ /* 0x000fe200078e0a0e */
[----:B------:R-:W-:Y:S01]  /*21f0*/  ISETP.GE.AND P5, PT, R248, RZ, PT ;  /* 0x000000fff800720c */ /* 0x000fe20003fa6270 */
[----:B------:R-:W-:Y:S01]  /*2200*/  @!P4 IMAD.MOV R30, RZ, RZ, -R30 ;  /* 0x000000ffff1ec224 */ /* 0x000fe200078e0a1e */
[----:B------:R-:W-:Y:S01]  /*2210*/  ISETP.GE.AND P4, PT, R79, RZ, PT ;  /* 0x000000ff4f00720c */ /* 0x000fe20003f86270 */
[----:B------:R-:W-:Y:S01]  /*2220*/  @!P3 IMAD.MOV R28, RZ, RZ, -R28 ;  /* 0x000000ffff1cb224 */ /* 0x000fe200078e0a1c */
[----:B------:R-:W-:Y:S01]  /*2230*/  ISETP.GE.AND P3, PT, R80, RZ, PT ;  /* 0x000000ff5000720c */ /* 0x000fe20003f66270 */
[----:B------:R-:W-:Y:S01]  /*2240*/  IMAD R5, R5, UR4, RZ ;  /* 0x0000000405057c24 */ /* 0x000fe2000f8e02ff */
[----:B------:R-:W-:Y:S01]  /*2250*/  ISETP.NE.AND P0, PT, R21, RZ, PT ;  /* 0x000000ff1500720c */ /* 0x000fe20003f05270 */
[----:B------:R-:W-:Y:S01]  /*2260*/  @!P1 IMAD.MOV R42, RZ, RZ, -R42 ;  /* 0x000000ffff2a9224 */ /* 0x000fe200078e0a2a */
[----:B------:R-:W-:Y:S01]  /*2270*/  ISETP.GE.AND P1, PT, R73, RZ, PT ;  /* 0x000000ff4900720c */ /* 0x000fe20003f26270 */
[----:B------:R-:W-:Y:S01]  /*2280*/  ULDC UR4, c[0x0][0x240] ;  /* 0x0000900000047ab9 */ /* 0x000fe20000000800 */
[----:B------:R-:W-:Y:S01]  /*2290*/  SEL R8, R3, R8, !P0 ;  /* 0x0000000803087207 */ /* 0x000fe20004000000 */
        /* <DEDUP_REMOVED lines=9> */
[----:B------:R-:W-:Y:S01]  /*2330*/  SEL R14, R3, R14, !P0 ;  /* 0x0000000e030e7207 */ /* 0x000fe20004000000 */
[----:B------:R-:W-:Y:S01]  /*2340*/  @!P1 IMAD.MOV R52, RZ, RZ, -R52 ;  /* 0x000000ffff349224 */ /* 0x000fe200078e0a34 */
[----:B------:R-:W-:-:S02]  /*2350*/  ISETP.GE.AND P1, PT, R63, RZ, PT ;  /* 0x000000ff3f00720c */ /* 0x000fc40003f26270 */
        /* <DEDUP_REMOVED lines=13> */
[----:B------:R-:W-:Y:S01]  /*2430*/  ISETP.GE.AND P6, PT, R17, RZ, PT ;  /* 0x000000ff1100720c */ /* 0x000fe20003fc6270 */
        /* <DEDUP_REMOVED lines=11> */
[----:B------:R-:W-:Y:S01]  /*24f0*/  IADD3 R95, P1, R5, UR6, RZ ;  /* 0x00000006055f7c10 */ /* 0x000fe2000ff3e0ff */
[----:B------:R-:W-:Y:S01]  /*2500*/  @!P6 IMAD.MOV R72, RZ, RZ, -R72 ;  /* 0x000000ffff48e224 */ /* 0x000fe200078e0a48 */
[C---:B------:R-:W-:Y:S01]  /*2510*/  SEL R26, R3.reuse, R26, !P0 ;  /* 0x0000001a031a7207 */ /* 0x040fe20004000000 */
[----:B------:R-:W-:Y:S01]  /*2520*/  @!P2 IMAD.MOV R54, RZ, RZ, -R54 ;  /* 0x000000ffff36a224 */ /* 0x000fe200078e0a36 */
[----:B------:R-:W-:Y:S01]  /*2530*/  SEL R4, R3, R4, !P0 ;  /* 0x0000000403047207 */ /* 0x000fe20004000000 */
[----:B------:R-:W-:Y:S01]  /*2540*/  @!P5 IMAD.MOV R56, RZ, RZ, -R56 ;  /* 0x000000ffff38d224 */ /* 0x000fe200078e0a38 */
[----:B------:R-:W-:Y:S01]  /*2550*/  LEA.HI.X.SX32 R102, R5, UR7, 0x1, P1 ;  /* 0x0000000705667c11 */ /* 0x000fe200088f0eff */
[----:B------:R-:W-:Y:S01]  /*2560*/  IMAD R5, R14, UR4, RZ ;  /* 0x000000040e057c24 */ /* 0x000fe2000f8e02ff */
[----:B------:R-:W-:Y:S01]  /*2570*/  ISETP.GE.AND P2, PT, R61, RZ, PT ;  /* 0x000000ff3d00720c */ /* 0x000fe20003f46270 */
[----:B------:R-:W-:Y:S01]  /*2580*/  ULDC.64 UR6, c[0x0][0x218] ;  /* 0x0000860000067ab9 */ /* 0x000fe20000000a00 */
[----:B------:R-:W-:Y:S01]  /*2590*/  ISETP.GE.AND P5, PT, R59, RZ, PT ;  /* 0x000000ff3b00720c */ /* 0x000fe20003fa6270 */
[----:B------:R-:W-:Y:S01]  /*25a0*/  @!P4 IMAD.MOV R70, RZ, RZ, -R70 ;  /* 0x000000ffff46c224 */ /* 0x000fe200078e0a46 */
[----:B------:R-:W-:Y:S01]  /*25b0*/  SHF.R.S32.HI R14, RZ, 0x1f, R8 ;  /* 0x0000001fff0e7819 */ /* 0x000fe20000011408 */
[----:B------:R-:W-:Y:S01]  /*25c0*/  IMAD R91, R4, UR4, RZ ;  /* 0x00000004045b7c24 */ /* 0x000fe2000f8e02ff */
[----:B------:R-:W-:Y:S01]  /*25d0*/  IADD3 R4, P4, R8, UR6, RZ ;  /* 0x0000000608047c10 */ /* 0x000fe2000ff9e0ff */
[----:B------:R-:W-:Y:S01]  /*25e0*/  @!P3 IMAD.MOV R68, RZ, RZ, -R68 ;  /* 0x000000ffff44b224 */ /* 0x000fe200078e0a44 */
[----:B------:R-:W-:Y:S01]  /*25f0*/  SEL R40, R3, R40, !P0 ;  /* 0x0000002803287207 */ /* 0x000fe20004000000 */
[----:B------:R-:W-:Y:S01]  /*2600*/  IMAD R81, R62, UR4, RZ ;  /* 0x000000043e517c24 */ /* 0x000fe2000f8e02ff */
[----:B------:R-:W-:Y:S01]  /*2610*/  SHF.R.S32.HI R18, RZ, 0x1f, R5 ;  /* 0x0000001fff127819 */ /* 0x000fe20000011405 */
[----:B------:R-:W-:Y:S01]  /*2620*/  IMAD R26, R26, UR4, RZ ;  /* 0x000000041a1a7c24 */ /* 0x000fe2000f8e02ff */
[----:B------:R-:W-:Y:S01]  /*2630*/  IADD3 R8, P3, R5, UR6, RZ ;  /* 0x0000000605087c10 */ /* 0x000fe2000ff7e0ff */
[----:B------:R-:W-:Y:S01]  /*2640*/  IMAD R40, R40, UR4, RZ ;  /* 0x0000000428287c24 */ /* 0x000fe2000f8e02ff */
[C---:B------:R-:W-:Y:S01]  /*2650*/  SEL R60, R3.reuse, R60, !P0 ;  /* 0x0000003c033c7207 */ /* 0x040fe20004000000 */
[----:B------:R-:W-:Y:S01]  /*2660*/  @!P2 IMAD.MOV R64, RZ, RZ, -R64 ;  /* 0x000000ffff40a224 */ /* 0x000fe200078e0a40 */
[----:B------:R-:W-:Y:S01]  /*2670*/  IADD3.X R18, R18, UR7, RZ, P3, !PT ;  /* 0x0000000712127c10 */ /* 0x000fe20009ffe4ff */
[----:B------:R-:W-:Y:S01]  /*2680*/  @!P5 IMAD.MOV R66, RZ, RZ, -R66 ;  /* 0x000000ffff42d224 */ /* 0x000fe200078e0a42 */
[----:B------:R-:W-:Y:S01]  /*2690*/  SEL R38, R3, R38, !P0 ;  /* 0x0000002603267207 */ /* 0x000fe20004000000 */
[----:B------:R-:W-:Y:S01]  /*26a0*/  IMAD R79, R60, UR4, RZ ;  /* 0x000000043c4f7c24 */ /* 0x000fe2000f8e02ff */
[----:B------:R-:W-:-:S02]  /*26b0*/  SHF.R.S32.HI R62, RZ, 0x1f, R28 ;  /* 0x0000001fff3e7819 */ /* 0x000fc4000001141c */
[----:B------:R-:W-:Y:S01]  /*26c0*/  IADD3 R15, P3, R28, UR6, RZ ;  /* 0x000000061c0f7c10 */ /* 0x000fe2000ff7e0ff */
[----:B------:R-:W-:Y:S01]  /*26d0*/  IMAD R38, R38, UR4, RZ ;  /* 0x0000000426267c24 */ /* 0x000fe2000f8e02ff */
[----:B------:R-:W-:Y:S02]  /*26e0*/  IADD3.X R14, R14, UR7, RZ, P4, !PT ;  /* 0x000000070e0e7c10 */ /* 0x000fe4000a7fe4ff */
[----:B------:R-:W-:Y:S02]  /*26f0*/  CS2R R28, SRZ ;  /* 0x00000000001c7805 */ /* 0x000fe4000001ff00 */
[----:B------:R-:W-:Y:S02]  /*2700*/  IADD3.X R62, R62, UR7, RZ, P3, !PT ;  /* 0x000000073e3e7c10 */ /* 0x000fe40009ffe4ff */
[----:B------:R-:W-:Y:S02]  /*2710*/  SEL R50, R3, R50, !P0 ;  /* 0x0000003203327207 */ /* 0x000fe40004000000 */
[----:B------:R-:W-:-:S02]  /*2720*/  SHF.R.S32.HI R60, RZ, 0x1f, R26 ;  /* 0x0000001fff3c7819 */ /* 0x000fc4000001141a */
[----:B------:R-:W-:Y:S01]  /*2730*/  IADD3 R13, P4, R26, UR6, RZ ;  /* 0x000000061a0d7c10 */ /* 0x000fe2000ff9e0ff */
[----:B------:R-:W-:Y:S01]  /*2740*/  IMAD R50, R50, UR4, RZ ;  /* 0x0000000432327c24 */ /* 0x000fe2000f8e02ff */
[----:B------:R-:W-:Y:S02]  /*2750*/  SHF.R.S32.HI R74, RZ, 0x1f, R40 ;  /* 0x0000001fff4a7819 */ /* 0x000fe40000011428 */
[----:B------:R-:W-:Y:S02]  /*2760*/  CS2R R26, SRZ ;  /* 0x00000000001a7805 */ /* 0x000fe4000001ff00 */
[----:B------:R-:W-:Y:S02]  /*2770*/  IADD3 R59, P3, R40, UR6, RZ ;  /* 0x00000006283b7c10 */ /* 0x000fe4000ff7e0ff */
[----:B------:R-:W1:Y:S01]  /*2780*/  LDC R40, c[0x0][0x238] ;  /* 0x00008e00ff287b82 */ /* 0x000e620000000800 */
[C---:B------:R-:W-:Y:S02]  /*2790*/  SEL R12, R3.reuse, R12, !P0 ;  /* 0x0000000c030c7207 */ /* 0x040fe40004000000 */
[----:B------:R-:W-:-:S02]  /*27a0*/  SEL R16, R3, R16, !P0 ;  /* 0x0000001003107207 */ /* 0x000fc40004000000 */
[C---:B------:R-:W-:Y:S01]  /*27b0*/  SEL R22, R3.reuse, R22, !P0 ;  /* 0x0000001603167207 */ /* 0x040fe20004000000 */
[----:B------:R-:W-:Y:S01]  /*27c0*/  IMAD R12, R12, UR4, RZ ;  /* 0x000000040c0c7c24 */ /* 0x000fe2000f8e02ff */
        /* <DEDUP_REMOVED lines=23> */
[----:B-1----:R-:W-:Y:S01]  /*2940*/  IMAD R116, R0, R40, RZ ;  /* 0x0000002800747224 */ /* 0x002fe200078e02ff */
        /* <DEDUP_REMOVED lines=10> */
[----:B------:R-:W-:Y:S01]  /*29f0*/  SEL R3, R3, R72, !P0 ;  /* 0x0000004803037207 */ /* 0x000fe20004000000 */
[----:B------:R-:W-:Y:S01]  /*2a00*/  IMAD R87, R68, UR4, RZ ;  /* 0x0000000444577c24 */ /* 0x000fe2000f8e02ff */
[----:B------:R-:W-:Y:S01]  /*2a10*/  IADD3.X R60, R60, UR7, RZ, P4, !PT ;  /* 0x000000073c3c7c10 */ /* 0x000fe2000a7fe4ff */
[----:B------:R-:W-:Y:S01]  /*2a20*/  IMAD R89, R70, UR4, RZ ;  /* 0x0000000446597c24 */ /* 0x000fe2000f8e02ff */
[----:B------:R-:W-:Y:S01]  /*2a30*/  SHF.R.S32.HI R72, RZ, 0x1f, R38 ;  /* 0x0000001fff487819 */ /* 0x000fe20000011426 */
[----:B------:R-:W-:Y:S01]  /*2a40*/  IMAD R3, R3, UR4, RZ ;  /* 0x0000000403037c24 */ /* 0x000fe2000f8e02ff */
[----:B------:R-:W-:Y:S01]  /*2a50*/  IADD3 R57, P4, R38, UR6, RZ ;  /* 0x0000000626397c10 */ /* 0x000fe2000ff9e0ff */
[----:B------:R-:W-:Y:S01]  /*2a60*/  IMAD R54, R54, UR4, RZ ;  /* 0x0000000436367c24 */ /* 0x000fe2000f8e02ff */
[----:B------:R-:W-:Y:S01]  /*2a70*/  SHF.R.S32.HI R7, RZ, 0x1f, R6 ;  /* 0x0000001fff077819 */ /* 0x000fe20000011406 */
[-C--:B------:R-:W-:Y:S01]  /*2a80*/  IMAD R116, R181, R40.reuse, RZ ;  /* 0x00000028b5747224 */ /* 0x080fe200078e02ff */
[----:B------:R-:W-:Y:S01]  /*2a90*/  IADD3.X R72, R72, UR7, RZ, P4, !PT ;  /* 0x0000000748487c10 */ /* 0x000fe2000a7fe4ff */
[-C--:B------:R-:W-:Y:S01]  /*2aa0*/  IMAD R117, R179, R40.reuse, RZ ;  /* 0x00000028b3757224 */ /* 0x080fe200078e02ff */
[----:B------:R-:W-:Y:S01]  /*2ab0*/  SHF.R.S32.HI R84, RZ, 0x1f, R50 ;  /* 0x0000001fff547819 */ /* 0x000fe20000011432 */
[-C--:B------:R-:W-:Y:S01]  /*2ac0*/  IMAD R116, R187, R40.reuse, RZ ;  /* 0x00000028bb747224 */ /* 0x080fe200078e02ff */
[----:B------:R-:W-:Y:S01]  /*2ad0*/  IADD3 R69, P4, R50, UR6, RZ ;  /* 0x0000000632457c10 */ /* 0x000fe2000ff9e0ff */
[----:B------:R-:W-:Y:S01]  /*2ae0*/  IMAD R117, R185, R40, RZ ;  /* 0x00000028b9757224 */ /* 0x000fe200078e02ff */
[----:B------:R-:W-:Y:S01]  /*2af0*/  LEA.HI R6, R7, R6, RZ, 0x7 ;  /* 0x0000000607067211 */ /* 0x000fe200078f38ff */
[-C--:B------:R-:W-:Y:S01]  /*2b00*/  IMAD R116, R195, R40.reuse, RZ ;  /* 0x00000028c3747224 */ /* 0x080fe200078e02ff */
[----:B------:R-:W-:Y:S01]  /*2b10*/  SHF.R.S32.HI R96, RZ, 0x1f, R81 ;  /* 0x0000001fff607819 */ /* 0x000fe20000011451 */
[-C--:B------:R-:W-:Y:S01]  /*2b20*/  IMAD R117, R193, R40.reuse, RZ ;  /* 0x00000028c1757224 */ /* 0x080fe200078e02ff */
[----:B------:R-:W-:Y:S01]  /*2b30*/  IADD3.X R84, R84, UR7, RZ, P4, !PT ;  /* 0x0000000754547c10 */ /* 0x000fe2000a7fe4ff */
[-C--:B------:R-:W-:Y:S01]  /*2b40*/  IMAD R116, R201, R40.reuse, RZ ;  /* 0x00000028c9747224 */ /* 0x080fe200078e02ff */
[----:B------:R-:W-:Y:S01]  /*2b50*/  SHF.R.S32.HI R16, RZ, 0x1f, R12 ;  /* 0x0000001fff107819 */ /* 0x000fe2000001140c */
[-C--:B------:R-:W-:Y:S01]  /*2b60*/  IMAD R117, R199, R40.reuse, RZ ;  /* 0x00000028c7757224 */ /* 0x080fe200078e02ff */
[----:B------:R-:W-:Y:S01]  /*2b70*/  IADD3 R7, P6, R12, UR6, RZ ;  /* 0x000000060c077c10 */ /* 0x000fe2000ffde0ff */
[-C--:B------:R-:W-:Y:S01]  /*2b80*/  IMAD R116, R205, R40.reuse, RZ ;  /* 0x00000028cd747224 */ /* 0x080fe200078e02ff */
[----:B------:R-:W-:Y:S01]  /*2b90*/  SHF.R.S32.HI R20, RZ, 0x1f, R9 ;  /* 0x0000001fff147819 */ /* 0x000fe20000011409 */
[-C--:B------:R-:W-:Y:S01]  /*2ba0*/  IMAD R117, R204, R40.reuse, RZ ;  /* 0x00000028cc757224 */ /* 0x080fe200078e02ff */
[----:B------:R-:W-:Y:S01]  /*2bb0*/  SHF.R.S32.HI R22, RZ, 0x1f, R10 ;  /* 0x0000001fff167819 */ /* 0x000fe2000001140a */
[-C--:B------:R-:W-:Y:S01]  /*2bc0*/  IMAD R116, R208, R40.reuse, RZ ;  /* 0x00000028d0747224 */ /* 0x080fe200078e02ff */
[----:B------:R-:W-:Y:S01]  /*2bd0*/  SHF.R.S32.HI R56, RZ, 0x1f, R11 ;  /* 0x0000001fff387819 */ /* 0x000fe2000001140b */
[-C--:B------:R-:W-:Y:S01]  /*2be0*/  IMAD R117, R207, R40.reuse, RZ ;  /* 0x00000028cf757224 */ /* 0x080fe200078e02ff */
[----:B------:R-:W-:Y:S01]  /*2bf0*/  IADD3 R81, P4, R81, UR6, RZ ;  /* 0x0000000651517c10 */ /* 0x000fe2000ff9e0ff */
[-C--:B------:R-:W-:Y:S01]  /*2c00*/  IMAD R116, R211, R40.reuse, RZ ;  /* 0x00000028d3747224 */ /* 0x080fe200078e02ff */
[----:B------:R-:W-:Y:S01]  /*2c10*/  IADD3 R9, P1, R9, UR6, RZ ;  /* 0x0000000609097c10 */ /* 0x000fe2000ff3e0ff */
[-C--:B------:R-:W-:Y:S01]  /*2c20*/  IMAD R117, R210, R40.reuse, RZ ;  /* 0x00000028d2757224 */ /* 0x080fe200078e02ff */
[----:B------:R-:W-:Y:S01]  /*2c30*/  IADD3 R10, P0, R10, UR6, RZ ;  /* 0x000000060a0a7c10 */ /* 0x000fe2000ff1e0ff */
[-C--:B------:R-:W-:Y:S01]  /*2c40*/  IMAD R116, R214, R40.reuse, RZ ;  /* 0x00000028d6747224 */ /* 0x080fe200078e02ff */
[----:B------:R-:W-:Y:S01]  /*2c50*/  IADD3 R11, P2, R11, UR6, RZ ;  /* 0x000000060b0b7c10 */ /* 0x000fe2000ff5e0ff */
[-C--:B------:R-:W-:Y:S01]  /*2c60*/  IMAD R117, R213, R40.reuse, RZ ;  /* 0x00000028d5757224 */ /* 0x080fe200078e02ff */
[----:B------:R-:W-:Y:S01]  /*2c70*/  SHF.R.S32.HI R58, RZ, 0x1f, R24 ;  /* 0x0000001fff3a7819 */ /* 0x000fe20000011418 */
[-C--:B------:R-:W-:Y:S01]  /*2c80*/  IMAD R116, R217, R40.reuse, RZ ;  /* 0x00000028d9747224 */ /* 0x080fe200078e02ff */
[----:B------:R-:W-:Y:S01]  /*2c90*/  IADD3 R12, P5, R24, UR6, RZ ;  /* 0x00000006180c7c10 */ /* 0x000fe2000ffbe0ff */
[-C--:B------:R-:W-:Y:S01]  /*2ca0*/  IMAD R117, R216, R40.reuse, RZ ;  /* 0x00000028d8757224 */ /* 0x080fe200078e02ff */
[----:B0-----:R-:W-:Y:S01]  /*2cb0*/  LOP3.LUT R115, R115, 0x70, RZ, 0xc0, !PT ;  /* 0x0000007073737812 */ /* 0x001fe200078ec0ff */
[-C--:B------:R-:W-:Y:S01]  /*2cc0*/  IMAD R116, R220, R40.reuse, RZ ;  /* 0x00000028dc747224 */ /* 0x080fe200078e02ff */
[----:B------:R-:W-:Y:S01]  /*2cd0*/  IADD3.X R96, R96, UR7, RZ, P4, !PT ;  /* 0x0000000760607c10 */ /* 0x000fe2000a7fe4ff */
[-C--:B------:R-:W-:Y:S01]  /*2ce0*/  IMAD R117, R219, R40.reuse, RZ ;  /* 0x00000028db757224 */ /* 0x080fe200078e02ff */
[----:B------:R-:W-:Y:S01]  /*2cf0*/  IADD3.X R20, R20, UR7, RZ, P1, !PT ;  /* 0x0000000714147c10 */ /* 0x000fe20008ffe4ff */
[----:B------:R0:W-:Y:S01]  /*2d00*/  STL [R1+0x58], R115 ;  /* 0x0000587301007387 */ /* 0x0001e20000100800 */
[----:B------:R-:W-:Y:S01]  /*2d10*/  IADD3.X R22, R22, UR7, RZ, P0, !PT ;  /* 0x0000000716167c10 */ /* 0x000fe200087fe4ff */
[-C--:B------:R-:W-:Y:S01]  /*2d20*/  IMAD R116, R223, R40.reuse, RZ ;  /* 0x00000028df747224 */ /* 0x080fe200078e02ff */
[----:B------:R-:W-:Y:S01]  /*2d30*/  IADD3.X R56, R56, UR7, RZ, P2, !PT ;  /* 0x0000000738387c10 */ /* 0x000fe200097fe4ff */
[-C--:B------:R-:W-:Y:S01]  /*2d40*/  IMAD R117, R222, R40.reuse, RZ ;  /* 0x00000028de757224 */ /* 0x080fe200078e02ff */
[----:B------:R-:W-:Y:S01]  /*2d50*/  IADD3.X R58, R58, UR7, RZ, P5, !PT ;  /* 0x000000073a3a7c10 */ /* 0x000fe2000affe4ff */
[-C--:B------:R-:W-:Y:S01]  /*2d60*/  IMAD R116, R226, R40.reuse, RZ ;  /* 0x00000028e2747224 */ /* 0x080fe200078e02ff */
[----:B------:R-:W-:Y:S01]  /*2d70*/  IADD3 R93, P4, R3, UR6, RZ ;  /* 0x00000006035d7c10 */ /* 0x000fe2000ff9e0ff */
[-C--:B------:R-:W-:Y:S01]  /*2d80*/  IMAD R117, R225, R40.reuse, RZ ;  /* 0x00000028e1757224 */ /* 0x080fe200078e02ff */
[----:B------:R-:W-:Y:S01]  /*2d90*/  SHF.R.S32.HI R64, RZ, 0x1f, R30 ;  /* 0x0000001fff407819 */ /* 0x000fe2000001141e */
[-C--:B------:R-:W-:Y:S01]  /*2da0*/  IMAD R116, R229, R40.reuse, RZ ;  /* 0x00000028e5747224 */ /* 0x080fe200078e02ff */
[----:B------:R-:W-:Y:S01]  /*2db0*/  IADD3 R17, P1, R30, UR6, RZ ;  /* 0x000000061e117c10 */ /* 0x000fe2000ff3e0ff */
[----:B------:R-:W-:Y:S01]  /*2dc0*/  UMOV UR4, URZ ;  /* 0x0000003f00047c82 */ /* 0x000fe20008000000 */
[----:B------:R-:W-:Y:S01]  /*2dd0*/  SHF.R.S32.HI R66, RZ, 0x1f, R32 ;  /* 0x0000001fff427819 */ /* 0x000fe20000011420 */
[-C--:B------:R-:W-:Y:S01]  /*2de0*/  IMAD R117, R228, R40.reuse, RZ ;  /* 0x00000028e4757224 */ /* 0x080fe200078e02ff */
[----:B------:R-:W-:Y:S01]  /*2df0*/  IADD3 R19, P0, R32, UR6, RZ ;  /* 0x0000000620137c10 */ /* 0x000fe2000ff1e0ff */
[-C--:B------:R-:W-:Y:S01]  /*2e00*/  IMAD R116, R232, R40.reuse, RZ ;  /* 0x00000028e8747224 */ /* 0x080fe200078e02ff */
        /* <DEDUP_REMOVED lines=8> */
[----:B------:R-:W-:Y:S01]  /*2e90*/  LEA.HI.X.SX32 R101, R3, UR7, 0x1, P4 ;  /* 0x0000000703657c11 */ /* 0x000fe2000a0f0eff */
[-C--:B------:R-:W-:Y:S01]  /*2ea0*/  IMAD R3, R240, R40.reuse, RZ ;  /* 0x00000028f0037224 */ /* 0x080fe200078e02ff */
[----:B------:R-:W-:Y:S01]  /*2eb0*/  IADD3.X R64, R64, UR7, RZ, P1, !PT ;  /* 0x0000000740407c10 */ /* 0x000fe20008ffe4ff */
[-C--:B------:R-:W-:Y:S01]  /*2ec0*/  IMAD R3, R183, R40.reuse, RZ ;  /* 0x00000028b7037224 */ /* 0x080fe200078e02ff */
[----:B------:R-:W-:Y:S01]  /*2ed0*/  IADD3.X R66, R66, UR7, RZ, P0, !PT ;  /* 0x0000000742427c10 */ /* 0x000fe200087fe4ff */
[-C--:B------:R-:W-:Y:S01]  /*2ee0*/  IMAD R3, R191, R40.reuse, RZ ;  /* 0x00000028bf037224 */ /* 0x080fe200078e02ff */
[----:B------:R-:W-:Y:S01]  /*2ef0*/  IADD3.X R68, R68, UR7, RZ, P2, !PT ;  /* 0x0000000744447c10 */ /* 0x000fe200097fe4ff */
        /* <DEDUP_REMOVED lines=19> */
[----:B------:R-:W-:Y:S01]  /*3030*/  IADD3.X R74, R74, UR7, RZ, P3, !PT ;  /* 0x000000074a4a7c10 */ /* 0x000fe20009ffe4ff */
[-C--:B------:R-:W-:Y:S01]  /*3040*/  IMAD R3, R230, R40.reuse, RZ ;  /* 0x00000028e6037224 */ /* 0x080fe200078e02ff */
[----:B------:R-:W-:Y:S01]  /*3050*/  IADD3.X R76, R76, UR7, RZ, P1, !PT ;  /* 0x000000074c4c7c10 */ /* 0x000fe20008ffe4ff */
[-C--:B------:R-:W-:Y:S01]  /*3060*/  IMAD R3, R233, R40.reuse, RZ ;  /* 0x00000028e9037224 */ /* 0x080fe200078e02ff */
[----:B------:R-:W-:Y:S01]  /*3070*/  SHF.R.S32.HI R90, RZ, 0x1f, R75 ;  /* 0x0000001fff5a7819 */ /* 0x000fe2000001144b */
        /* <DEDUP_REMOVED lines=32> */
[----:B------:R-:W-:Y:S01]  /*3280*/  IMAD R3, R239, R40, RZ ;  /* 0x00000028ef037224 */ /* 0x000fe200078e02ff */
[----:B------:R-:W-:-:S02]  /*3290*/  SHF.R.S32.HI R98, RZ, 0x1f, R87 ;  /* 0x0000001fff627819 */ /* 0x000fc40000011457 */
[----:B------:R-:W-:Y:S02]  /*32a0*/  CS2R R24, SRZ ;  /* 0x0000000000187805 */ /* 0x000fe4000001ff00 */
[----:B------:R-:W-:Y:S02]  /*32b0*/  IADD3.X R90, R90, UR7, RZ, P0, !PT ;  /* 0x000000075a5a7c10 */ /* 0x000fe400087fe4ff */
[----:B------:R-:W-:Y:S02]  /*32c0*/  CS2R R30, SRZ ;  /* 0x00000000001e7805 */ /* 0x000fe4000001ff00 */
[----:B------:R-:W-:Y:S02]  /*32d0*/  SHF.R.S32.HI R99, RZ, 0x1f, R89 ;  /* 0x0000001fff637819 */ /* 0x000fe40000011459 */
[----:B------:R-:W-:Y:S02]  /*32e0*/  CS2R R32, SRZ ;  /* 0x0000000000207805 */ /* 0x000fe4000001ff00 */
[----:B------:R-:W-:-:S02]  /*32f0*/  IADD3.X R92, R92, UR7, RZ, P2, !PT ;  /* 0x000000075c5c7c10 */ /* 0x000fc400097fe4ff */
[----:B------:R-:W-:Y:S02]  /*3300*/  CS2R R34, SRZ ;  /* 0x0000000000227805 */ /* 0x000fe4000001ff00 */
[----:B------:R-:W-:Y:S02]  /*3310*/  SHF.R.S32.HI R100, RZ, 0x1f, R91 ;  /* 0x0000001fff647819 */ /* 0x000fe4000001145b */
[----:B------:R-:W-:Y:S02]  /*3320*/  CS2R R36, SRZ ;  /* 0x0000000000247805 */ /* 0x000fe4000001ff00 */
[----:B------:R-:W-:Y:S02]  /*3330*/  IADD3.X R94, R94, UR7, RZ, P5, !PT ;  /* 0x000000075e5e7c10 */ /* 0x000fe4000affe4ff */
[----:B------:R-:W-:Y:S02]  /*3340*/  CS2R R38, SRZ ;  /* 0x0000000000267805 */ /* 0x000fe4000001ff00 */
[----:B------:R-:W-:-:S02]  /*3350*/  IADD3 R83, P3, R83, UR6, RZ ;  /* 0x0000000653537c10 */ /* 0x000fc4000ff7e0ff */
[----:B------:R-:W-:Y:S02]  /*3360*/  CS2R R40, SRZ ;  /* 0x0000000000287805 */ /* 0x000fe4000001ff00 */
[----:B------:R-:W-:Y:S02]  /*3370*/  IADD3 R85, P1, R85, UR6, RZ ;  /* 0x0000000655557c10 */ /* 0x000fe4000ff3e0ff */
[----:B------:R-:W-:Y:S02]  /*3380*/  CS2R R42, SRZ ;  /* 0x00000000002a7805 */ /* 0x000fe4000001ff00 */
[----:B------:R-:W-:Y:S02]  /*3390*/  IADD3 R87, P0, R87, UR6, RZ ;  /* 0x0000000657577c10 */ /* 0x000fe4000ff1e0ff */
[----:B------:R-:W-:Y:S02]  /*33a0*/  CS2R R44, SRZ ;  /* 0x00000000002c7805 */ /* 0x000fe4000001ff00 */
[----:B------:R-:W-:-:S02]  /*33b0*/  IADD3 R89, P2, R89, UR6, RZ ;  /* 0x0000000659597c10 */ /* 0x000fc4000ff5e0ff */
[----:B------:R-:W-:Y:S02]  /*33c0*/  CS2R R46, SRZ ;  /* 0x00000000002e7805 */ /* 0x000fe4000001ff00 */
[----:B------:R-:W-:Y:S01]  /*33d0*/  IADD3 R91, P5, R91, UR6, RZ ;  /* 0x000000065b5b7c10 */ /* 0x000fe2000ffbe0ff */
[----:B------:R-:W-:Y:S01]  /*33e0*/  UIADD3 UR6, UP0, UR14, 0x2, URZ ;  /* 0x000000020e067890 */ /* 0x000fe2000ff1e03f */
[----:B------:R-:W-:Y:S02]  /*33f0*/  IADD3.X R16, R16, UR7, RZ, P6, !PT ;  /* 0x0000000710107c10 */ /* 0x000fe4000b7fe4ff */
[----:B------:R-:W-:Y:S02]  /*3400*/  CS2R R48, SRZ ;  /* 0x0000000000307805 */ /* 0x000fe4000001ff00 */
[----:B------:R-:W-:Y:S02]  /*3410*/  IADD3.X R5, R5, UR7, RZ, P3, !PT ;  /* 0x0000000705057c10 */ /* 0x000fe40009ffe4ff */
[----:B------:R-:W-:-:S02]  /*3420*/  CS2R R50, SRZ ;  /* 0x0000000000327805 */ /* 0x000fc4000001ff00 */
[----:B------:R-:W-:Y:S02]  /*3430*/  IADD3.X R97, R97, UR7, RZ, P1, !PT ;  /* 0x0000000761617c10 */ /* 0x000fe40008ffe4ff */
[----:B------:R-:W-:Y:S02]  /*3440*/  CS2R R52, SRZ ;  /* 0x0000000000347805 */ /* 0x000fe4000001ff00 */
[----:B------:R-:W-:Y:S02]  /*3450*/  IADD3.X R98, R98, UR7, RZ, P0, !PT ;  /* 0x0000000762627c10 */ /* 0x000fe400087fe4ff */
[----:B------:R-:W-:Y:S02]  /*3460*/  CS2R R54, SRZ ;  /* 0x0000000000367805 */ /* 0x000fe4000001ff00 */
[----:B------:R-:W-:Y:S01]  /*3470*/  IADD3.X R99, R99, UR7, RZ, P2, !PT ;  /* 0x0000000763637c10 */ /* 0x000fe200097fe4ff */
[----:B------:R-:W-:Y:S01]  /*3480*/  IMAD R3, R2, UR8, RZ ;  /* 0x0000000802037c24 */ /* 0x000fe2000f8e02ff */
[----:B------:R-:W-:Y:S01]  /*3490*/  IADD3.X R100, R100, UR7, RZ, P5, !PT ;  /* 0x0000000764647c10 */ /* 0x000fe2000affe4ff */
[----:B------:R-:W-:Y:S01]  /*34a0*/  UIADD3.X UR7, UR4, 0x40000040, URZ, UP0, !UPT ;  /* 0x4000004004077890 */ /* 0x000fe200087fe43f */
[----:B------:R-:W-:-:S03]  /*34b0*/  SHF.R.S32.HI R6, RZ, 0x7, R6 ;  /* 0x00000007ff067819 */ /* 0x000fc60000011406 */
[----:B------:R-:W-:Y:S02]  /*34c0*/  UIADD3.64 UR22, UR6, 0x2, URZ ;  /* 0x0000000206167897 */ /* 0x000fe4000fffe03f */
[----:B0-----:R-:W-:-:S12]  /*34d0*/  UIADD3.64 UR10, UR6, 0x4, URZ ;  /* 0x00000004060a7897 */ /* 0x001fd8000fffe03f */
.L_x_2:
[----:B------:R-:W0:Y:S01]  /*34e0*/  LDC R124, c[0x0][0x238] ;  /* 0x00008e00ff7c7b82 */ /* 0x000e220000000800 */
[----:B------:R-:W-:Y:S02]  /*34f0*/  ISETP.GE.AND P2, PT, R240, UR17, PT ;  /* 0x00000011f0007c0c */ /* 0x000fe4000bf46270 */
[----:B------:R-:W-:Y:S02]  /*3500*/  ISETP.GE.AND P3, PT, R0, UR17, PT ;  /* 0x0000001100007c0c */ /* 0x000fe4000bf66270 */
[----:B------:R-:W-:Y:S02]  /*3510*/  PRMT R139, RZ, 0x7610, R139 ;  /* 0x00007610ff8b7816 */ /* 0x000fe4000000008b */
[----:B------:R-:W-:Y:S01]  /*3520*/  PRMT R144, RZ, 0x7610, R144 ;  /* 0x00007610ff907816 */ /* 0x000fe20000000090 */
[----:B------:R-:W1:Y:S01]  /*3530*/  LDC R125, c[0x0][0x238] ;  /* 0x00008e00ff7d7b82 */ /* 0x000e620000000800 */
[----:B------:R-:W-:Y:S02]  /*3540*/  PRMT R137, RZ, 0x7610, R137 ;  /* 0x00007610ff897816 */ /* 0x000fe40000000089 */
[----:B------:R-:W-:-:S02]  /*3550*/  PRMT R138, RZ, 0x7610, R138 ;  /* 0x00007610ff8a7816 */ /* 0x000fc4000000008a */
[----:B------:R-:W-:Y:S02]  /*3560*/  PRMT R135, RZ, 0x7610, R135 ;  /* 0x00007610ff877816 */ /* 0x000fe40000000087 */
[----:B------:R-:W-:Y:S01]  /*3570*/  PRMT R136, RZ, 0x7610, R136 ;  /* 0x00007610ff887816 */ /* 0x000fe20000000088 */
[----:B------:R-:W2:Y:S01]  /*3580*/  LDC R142, c[0x0][0x238] ;  /* 0x00008e00ff8e7b82 */ /* 0x000ea20000000800 */
[----:B------:R-:W-:Y:S02]  /*3590*/  LOP3.LUT R115, R0, 0x62, RZ, 0xfc, !PT ;  /* 0x0000006200737812 */ /* 0x000fe400078efcff */
[----:B------:R-:W-:Y:S02]  /*35a0*/  PRMT R133, RZ, 0x7610, R133 ;  /* 0x00007610ff857816 */ /* 0x000fe40000000085 */
[----:B------:R-:W-:Y:S02]  /*35b0*/  PRMT R134, RZ, 0x7610, R134 ;  /* 0x00007610ff867816 */ /* 0x000fe40000000086 */
[----:B------:R-:W-:Y:S01]  /*35c0*/  PRMT R131, RZ, 0x7610, R131 ;  /* 0x00007610ff837816 */ /* 0x000fe20000000083 */
[----:B0-----:R-:W-:Y:S01]  /*35d0*/  IMAD R124, R240, R124, RZ ;  /* 0x0000007cf07c7224 */ /* 0x001fe200078e02ff */
[----:B------:R-:W-:Y:S01]  /*35e0*/  PRMT R132, RZ, 0x7610, R132 ;  /* 0x00007610ff847816 */ /* 0x000fe20000000084 */
[----:B------:R-:W0:Y:S01]  /*35f0*/  LDC R143, c[0x0][0x238] ;  /* 0x00008e00ff8f7b82 */ /* 0x000e220000000800 */
[----:B------:R-:W-:-:S02]  /*3600*/  PRMT R127, RZ, 0x7610, R127 ;  /* 0x00007610ff7f7816 */ /* 0x000fc4000000007f */
[----:B------:R-:W-:Y:S02]  /*3610*/  IADD3 R116, P4, R124, R95, RZ ;  /* 0x0000005f7c747210 */ /* 0x000fe40007f9e0ff */
[----:B------:R-:W-:Y:S01]  /*3620*/  PRMT R130, RZ, 0x7610, R130 ;  /* 0x00007610ff827816 */ /* 0x000fe20000000082 */
[----:B-1----:R-:W-:Y:S01]  /*3630*/  IMAD R125, R0, R125, RZ ;  /* 0x0000007d007d7224 */ /* 0x002fe200078e02ff */
[----:B------:R-:W-:Y:S01]  /*3640*/  LEA.HI.X.SX32 R117, R124, R102, 0x1, P4 ;  /* 0x000000667c757211 */ /* 0x000fe200020f0eff */
[----:B------:R-:W1:Y:S01]  /*3650*/  LDC R165, c[0x0][0x238] ;  /* 0x00008e00ffa57b82 */ /* 0x000e620000000800 */
[----:B------:R-:W-:Y:S02]  /*3660*/  PRMT R122, RZ, 0x7610, R122 ;  /* 0x00007610ff7a7816 */ /* 0x000fe4000000007a */
[----:B------:R-:W-:Y:S01]  /*3670*/  IADD3 R118, P1, R125, R95, RZ ;  /* 0x0000005f7d767210 */ /* 0x000fe20007f3e0ff */
[----:B------:R3:W4:Y:S01]  /*3680*/  @!P2 LDG.E.U8 R139, desc[UR18][R116.64] ;  /* 0x00000012748ba981 */ /* 0x000722000c1e1100 */
[----:B------:R-:W-:-:S02]  /*3690*/  PRMT R123, RZ, 0x7610, R123 ;  /* 0x00007610ff7b7816 */ /* 0x000fc4000000007b */
[----:B------:R-:W-:Y:S01]  /*36a0*/  LEA.HI.X.SX32 R119, R125, R102, 0x1, P1 ;  /* 0x000000667d777211 */ /* 0x000fe200008f0eff */
[----:B------:R-:W5:Y:S01]  /*36b0*/  LDC R124, c[0x0][0x238] ;  /* 0x00008e00ff7c7b82 */ /* 0x000f620000000800 */
[----:B------:R-:W-:Y:S02]  /*36c0*/  ISETP.GE.AND P1, PT, R239, UR17, PT ;  /* 0x00000011ef007c0c */ /* 0x000fe4000bf26270 */
[----:B------:R-:W-:Y:S01]  /*36d0*/  PRMT R129, RZ, 0x7610, R129 ;  /* 0x00007610ff817816 */ /* 0x000fe20000000081 */
[----:B------:R2:W4:Y:S01]  /*36e0*/  @!P3 LDG.E.U8 R144, desc[UR18][R118.64] ;  /* 0x000000127690b981 */ /* 0x000522000c1e1100 */
[----:B------:R-:W-:-:S03]  /*36f0*/  ISETP.GE.AND P0, PT, R115, UR17, PT ;  /* 0x0000001173007c0c */ /* 0x000fc6000bf06270 */
[----:B------:R-:W2:Y:S08]  /*3700*/  LDC R125, c[0x0][0x238] ;  /* 0x00008e00ff7d7b82 */ /* 0x000eb00000000800 */
[----:B------:R-:W1:Y:S01]  /*3710*/  LDC R189, c[0x0][0x238] ;  /* 0x00008e00ffbd7b82 */ /* 0x000e620000000800 */
[----:B-----5:R-:W-:-:S05]  /*3720*/  IMAD R124, R237, R124, RZ ;  /* 0x0000007ced7c7224 */ /* 0x020fca00078e02ff */
[----:B---3--:R-:W-:Y:S01]  /*3730*/  IADD3 R116, P4, R124, R95, RZ ;  /* 0x0000005f7c747210 */ /* 0x008fe20007f9e0ff */
[----:B--2---:R-:W-:-:S03]  /*3740*/  IMAD R125, R239, R125, RZ ;  /* 0x0000007def7d7224 */ /* 0x004fc600078e02ff */
[----:B------:R-:W-:Y:S02]  /*3750*/  LEA.HI.X.SX32 R117, R124, R102, 0x1, P4 ;  /* 0x000000667c757211 */ /* 0x000fe400020f0eff */
[----:B------:R-:W2:Y:S01]  /*3760*/  LDC R124, c[0x0][0x238] ;  /* 0x00008e00ff7c7b82 */ /* 0x000ea20000000800 */
[----:B------:R-:W-:-:S04]  /*3770*/  IADD3 R118, P5, R125, R95, RZ ;  /* 0x0000005f7d767210 */ /* 0x000fc80007fbe0ff */
[----:B------:R-:W-:-:S03]  /*3780*/  LEA.HI.X.SX32 R119, R125, R102, 0x1, P5 ;  /* 0x000000667d777211 */ /* 0x000fc600028f0eff */
[----:B------:R-:W3:Y:S01]  /*3790*/  LDC R125, c[0x0][0x238] ;  /* 0x00008e00ff7d7b82 */ /* 0x000ee20000000800 */
[----:B------:R-:W-:Y:S01]  /*37a0*/  ISETP.GE.AND P3, PT, R237, UR17, PT ;  /* 0x00000011ed007c0c */ /* 0x000fe2000bf66270 */
[----:B------:R-:W5:-:S12]  /*37b0*/  @!P1 LDG.E.U8 R138, desc[UR18][R118.64] ;  /* 0x00000012768a9981 */ /* 0x000f58000c1e1100 */
[----:B------:R0:W5:Y:S01]  /*37c0*/  @!P3 LDG.E.U8 R137, desc[UR18][R116.64] ;  /* 0x000000127489b981 */ /* 0x000162000c1e1100 */
[----:B--2---:R-:W-:Y:S02]  /*37d0*/  IMAD R124, R235, R124, RZ ;  /* 0x0000007ceb7c7224 */ /* 0x004fe400078e02ff */
[----:B---3--:R-:W-:-:S03]  /*37e0*/  IMAD R125, R236, R125, RZ ;  /* 0x0000007dec7d7224 */ /* 0x008fc600078e02ff */
[CC--:B0-----:R-:W-:Y:S02]  /*37f0*/  IADD3 R116, P4, R124.reuse, R95.reuse, RZ ;  /* 0x0000005f7c747210 */ /* 0x0c1fe40007f9e0ff */
[C---:B------:R-:W-:Y:S02]  /*3800*/  IADD3 R118, P5, R125.reuse, R95, RZ ;  /* 0x0000005f7d767210 */ /* 0x040fe40007fbe0ff */
[-C--:B------:R-:W-:Y:S02]  /*3810*/  LEA.HI.X.SX32 R117, R124, R102.reuse, 0x1, P4 ;  /* 0x000000667c757211 */ /* 0x080fe400020f0eff */
[----:B------:R-:W0:Y:S01]  /*3820*/  LDC R124, c[0x0][0x238] ;  /* 0x00008e00ff7c7b82 */ /* 0x000e220000000800 */
[----:B------:R-:W-:-:S07]  /*3830*/  LEA.HI.X.SX32 R119, R125, R102, 0x1, P5 ;  /* 0x000000667d777211 */ /* 0x000fce00028f0eff */
[----:B------:R-:W2:Y:S01]  /*3840*/  LDC R125, c[0x0][0x238] ;  /* 0x00008e00ff7d7b82 */ /* 0x000ea20000000800 */
[----:B------:R-:W-:Y:S02]  /*3850*/  ISETP.GE.AND P1, PT, R235, UR17, PT ;  /* 0x00000011eb007c0c */ /* 0x000fe4000bf26270 */
[----:B------:R-:W-:-:S11]  /*3860*/  ISETP.GE.AND P2, PT, R236, UR17, PT ;  /* 0x00000011ec007c0c */ /* 0x000fd6000bf46270 */
[----:B------:R3:W5:Y:S01]  /*3870*/  @!P1 LDG.E.U8 R135, desc[UR18][R116.64] ;  /* 0x0000001274879981 */ /* 0x000762000c1e1100 */
[----:B0-----:R-:W-:-:S03]  /*3880*/  IMAD R124, R233, R124, RZ ;  /* 0x0000007ce97c7224 */ /* 0x001fc600078e02ff */
[----:B------:R0:W5:Y:S01]  /*3890*/  @!P2 LDG.E.U8 R136, desc[UR18][R118.64] ;  /* 0x000000127688a981 */ /* 0x000162000c1e1100 */
[----:B--2---:R-:W-:Y:S01]  /*38a0*/  IMAD R125, R234, R125, RZ ;  /* 0x0000007dea7d7224 */ /* 0x004fe200078e02ff */
[----:B---3--:R-:W-:-:S04]  /*38b0*/  IADD3 R116, P4, R124, R95, RZ ;  /* 0x0000005f7c747210 */ /* 0x008fc80007f9e0ff */
[C---:B0-----:R-:W-:Y:S02]  /*38c0*/  IADD3 R118, P5, R125.reuse, R95, RZ ;  /* 0x0000005f7d767210 */ /* 0x041fe40007fbe0ff */
        /* <DEDUP_REMOVED lines=53> */
[----:B------:R-:W-:Y:S02]  /*3c20*/  ISETP.GE.AND P1, PT, R226, UR17, PT ;  /* 0x00000011e2007c0c */ /* 0x000fe4000bf26270 */
[----:B------:R-:W-:Y:S01]  /*3c30*/  PRMT R115, RZ, 0x7610, R115 ;  /* 0x00007610ff737816 */ /* 0x000fe20000000073 */
[----:B------:R-:W-:Y:S02]  /*3c40*/  IMAD R142, R221, R142, RZ ;  /* 0x0000008edd8e7224 */ /* 0x000fe400078e02ff */
[----:B------:R-:W-:-:S06]  /*3c50*/  IMAD R143, R222, R143, RZ ;  /* 0x0000008fde8f7224 */ /* 0x000fcc00078e02ff */
[----:B------:R3:W5:Y:S01]  /*3c60*/  @!P3 LDG.E.U8 R129, desc[UR18][R116.64] ;  /* 0x000000127481b981 */ /* 0x000762000c1e1100 */
[----:B0-----:R-:W-:-:S03]  /*3c70*/  IMAD R124, R223, R124, RZ ;  /* 0x0000007cdf7c7224 */ /* 0x001fc600078e02ff */
[----:B------:R0:W5:Y:S01]  /*3c80*/  @!P1 LDG.E.U8 R115, desc[UR18][R118.64] ;  /* 0x0000001276739981 */ /* 0x000162000c1e1100 */
[----:B--2---:R-:W-:Y:S01]  /*3c90*/  IMAD R125, R224, R125, RZ ;  /* 0x0000007de07d7224 */ /* 0x004fe200078e02ff */
[----:B---3--:R-:W-:Y:S01]  /*3ca0*/  IADD3 R116, P4, R124, R95, RZ ;  /* 0x0000005f7c747210 */ /* 0x008fe20007f9e0ff */
[----:B-1----:R-:W-:-:S03]  /*3cb0*/  IMAD R165, R219, R165, RZ ;  /* 0x000000a5dba57224 */ /* 0x002fc600078e02ff */
[CC--:B0-----:R-:W-:Y:S02]  /*3cc0*/  IADD3 R118, P5, R125.reuse, R95.reuse, RZ ;  /* 0x0000005f7d767210 */ /* 0x0c1fe40007fbe0ff */
[-C--:B------:R-:W-:Y:S02]  /*3cd0*/  LEA.HI.X.SX32 R117, R124, R102.reuse, 0x1, P4 ;  /* 0x000000667c757211 */ /* 0x080fe400020f0eff */
[----:B------:R-:W-:Y:S02]  /*3ce0*/  IADD3 R124, P4, R142, R95, RZ ;  /* 0x0000005f8e7c7210 */ /* 0x000fe40007f9e0ff */
[----:B------:R-:W-:Y:S02]  /*3cf0*/  LEA.HI.X.SX32 R119, R125, R102, 0x1, P5 ;  /* 0x000000667d777211 */ /* 0x000fe400028f0eff */
[----:B------:R-:W-:Y:S02]  /*3d00*/  ISETP.GE.AND P2, PT, R224, UR17, PT ;  /* 0x00000011e0007c0c */ /* 0x000fe4000bf46270 */
[----:B------:R-:W-:-:S02]  /*3d10*/  ISETP.GE.AND P1, PT, R223, UR17, PT ;  /* 0x00000011df007c0c */ /* 0x000fc4000bf26270 */
[-C--:B------:R-:W-:Y:S02]  /*3d20*/  IADD3 R140, P5, R143, R95.reuse, RZ ;  /* 0x0000005f8f8c7210 */ /* 0x080fe40007fbe0ff */
[-C--:B------:R-:W-:Y:S02]  /*3d30*/  LEA.HI.X.SX32 R125, R142, R102.reuse, 0x1, P4 ;  /* 0x000000668e7d7211 */ /* 0x080fe400020f0eff */
[----:B------:R-:W-:Y:S02]  /*3d40*/  IADD3 R142, P4, R165, R95, RZ ;  /* 0x0000005fa58e7210 */ /* 0x000fe40007f9e0ff */
[-C--:B------:R-:W-:Y:S02]  /*3d50*/  LEA.HI.X.SX32 R141, R143, R102.reuse, 0x1, P5 ;  /* 0x000000668f8d7211 */ /* 0x080fe400028f0eff */
[----:B------:R-:W-:Y:S02]  /*3d60*/  LEA.HI.X.SX32 R143, R165, R102, 0x1, P4 ;  /* 0x00000066a58f7211 */ /* 0x000fe400020f0eff */
[----:B------:R-:W0:Y:S01]  /*3d70*/  LDC R165, c[0x0][0x238] ;  /* 0x00008e00ffa57b82 */ /* 0x000e220000000800 */
[----:B------:R-:W-:-:S02]  /*3d80*/  PRMT R120, RZ, 0x7610, R120 ;  /* 0x00007610ff787816 */ /* 0x000fc40000000078 */
[----:B------:R-:W-:Y:S02]  /*3d90*/  ISETP.GE.AND P3, PT, R222, UR17, PT ;  /* 0x00000011de007c0c */ /* 0x000fe4000bf66270 */
[----:B------:R-:W-:Y:S02]  /*3da0*/  PRMT R126, RZ, 0x7610, R126 ;  /* 0x00007610ff7e7816 */ /* 0x000fe4000000007e */
[----:B------:R-:W2:Y:S01]  /*3db0*/  @!P2 LDG.E.U8 R120, desc[UR18][R118.64] ;  /* 0x000000127678a981 */ /* 0x000ea2000c1e1100 */
[----:B------:R-:W-:-:S03]  /*3dc0*/  ISETP.GE.AND P2, PT, R221, UR17, PT ;  /* 0x00000011dd007c0c */ /* 0x000fc6000bf46270 */
[----:B------:R1:W3:Y:S01]  /*3dd0*/  @!P1 LDG.E.U8 R126, desc[UR18][R116.64] ;  /* 0x00000012747e9981 */ /* 0x0002e2000c1e1100 */
[----:B------:R-:W-:Y:S01]  /*3de0*/  IMAD R189, R220, R189, RZ ;  /* 0x000000bddcbd7224 */ /* 0x000fe200078e02ff */
[----:B-1----:R-:W-:Y:S02]  /*3df0*/  PRMT R116, RZ, 0x7610, R116 ;  /* 0x00007610ff747816 */ /* 0x002fe40000000074 */
[----:B------:R-:W-:-:S04]  /*3e00*/  PRMT R119, RZ, 0x7610, R119 ;  /* 0x00007610ff777816 */ /* 0x000fc80000000077 */
[----:B------:R1:W3:Y:S01]  /*3e10*/  @!P3 LDG.E.U8 R116, desc[UR18][R140.64] ;  /* 0x000000128c74b981 */ /* 0x0002e2000c1e1100 */
[----:B------:R-:W-:-:S03]  /*3e20*/  ISETP.GE.AND P3, PT, R219, UR17, PT ;  /* 0x00000011db007c0c */ /* 0x000fc6000bf66270 */
[----:B------:R4:W3:Y:S01]  /*3e30*/  @!P2 LDG.E.U8 R119, desc[UR18][R124.64] ;  /* 0x000000127c77a981 */ /* 0x0008e2000c1e1100 */
[----:B0-----:R-:W-:Y:S01]  /*3e40*/  IMAD R165, R217, R165, RZ ;  /* 0x000000a5d9a57224 */ /* 0x001fe200078e02ff */
[C---:B-1----:R-:W-:Y:S02]  /*3e50*/  IADD3 R140, P5, R189.reuse, R95, RZ ;  /* 0x0000005fbd8c7210 */ /* 0x042fe40007fbe0ff */
[----:B----4-:R-:W-:Y:S02]  /*3e60*/  PRMT R125, RZ, 0x7610, R125 ;  /* 0x00007610ff7d7816 */ /* 0x010fe4000000007d */
[----:B------:R-:W-:Y:S02]  /*3e70*/  LEA.HI.X.SX32 R141, R189, R102, 0x1, P5 ;  /* 0x00000066bd8d7211 */ /* 0x000fe400028f0eff */
[----:B------:R-:W0:Y:S02]  /*3e80*/  LDC R189, c[0x0][0x238] ;  /* 0x00008e00ffbd7b82 */ /* 0x000e240000000800 */
[----:B------:R1:W4:Y:S01]  /*3e90*/  @!P3 LDG.E.U8 R125, desc[UR18][R142.64] ;  /* 0x000000128e7db981 */ /* 0x000322000c1e1100 */
[----:B------:R-:W-:-:S02]  /*3ea0*/  ISETP.GE.AND P1, PT, R220, UR17, PT ;  /* 0x00000011dc007c0c */ /* 0x000fc4000bf26270 */
[----:B-1----:R-:W-:-:S04]  /*3eb0*/  IADD3 R142, P4, R165, R95, RZ ;  /* 0x0000005fa58e7210 */ /* 0x002fc80007f9e0ff */
[----:B------:R-:W-:Y:S02]  /*3ec0*/  LEA.HI.X.SX32 R143, R165, R102, 0x1, P4 ;  /* 0x00000066a58f7211 */ /* 0x000fe400020f0eff */
[----:B------:R-:W1:Y:S01]  /*3ed0*/  LDC R165, c[0x0][0x238] ;  /* 0x00008e00ffa57b82 */ /* 0x000e620000000800 */
[----:B------:R-:W-:Y:S01]  /*3ee0*/  PRMT R118, RZ, 0x7610, R118 ;  /* 0x00007610ff767816 */ /* 0x000fe20000000076 */
[----:B0-----:R-:W-:-:S05]  /*3ef0*/  IMAD R189, R218, R189, RZ ;  /* 0x000000bddabd7224 */ /* 0x001fca00078e02ff */
[----:B------:R0:W4:Y:S01]  /*3f00*/  @!P1 LDG.E.U8 R118, desc[UR18][R140.64] ;  /* 0x000000128c769981 */ /* 0x000122000c1e1100 */
[----:B------:R-:W-:Y:S02]  /*3f10*/  ISETP.GE.AND P1, PT, R217, UR17, PT ;  /* 0x00000011d9007c0c */ /* 0x000fe4000bf26270 */
[----:B------:R-:W-:Y:S02]  /*3f20*/  PRMT R124, RZ, 0x7610, R124 ;  /* 0x00007610ff7c7816 */ /* 0x000fe4000000007c */
[----:B0-----:R-:W-:-:S04]  /*3f30*/  IADD3 R140, P5, R189, R95, RZ ;  /* 0x0000005fbd8c7210 */ /* 0x001fc80007fbe0ff */
[----:B------:R-:W-:-:S05]  /*3f40*/  LEA.HI.X.SX32 R141, R189, R102, 0x1, P5 ;  /* 0x00000066bd8d7211 */ /* 0x000fca00028f0eff */
[----:B------:R0:W4:Y:S01]  /*3f50*/  @!P1 LDG.E.U8 R124, desc[UR18][R142.64] ;  /* 0x000000128e7c9981 */ /* 0x000122000c1e1100 */
[----:B------:R-:W0:Y:S01]  /*3f60*/  LDC R189, c[0x0][0x238] ;  /* 0x00008e00ffbd7b82 */ /* 0x000e220000000800 */
[----:B-1----:R-:W-:Y:S01]  /*3f70*/  IMAD R165, R215, R165, RZ ;  /* 0x000000a5d7a57224 */ /* 0x002fe200078e02ff */
[----:B------:R-:W-:-:S04]  /*3f80*/  ISETP.GE.AND P2, PT, R218, UR17, PT ;  /* 0x00000011da007c0c */ /* 0x000fc8000bf46270 */
[----:B0-----:R-:W-:-:S04]  /*3f90*/  IADD3 R142, P4, R165, R95, RZ ;  /* 0x0000005fa58e7210 */ /* 0x001fc80007f9e0ff */
[----:B------:R-:W-:Y:S02]  /*3fa0*/  LEA.HI.X.SX32 R143, R165, R102, 0x1, P4 ;  /* 0x00000066a58f7211 */ /* 0x000fe400020f0eff */
[----:B------:R-:W0:Y:S01]  /*3fb0*/  LDC R165, c[0x0][0x238] ;  /* 0x00008e00ffa57b82 */ /* 0x000e220000000800 */
[----:B------:R-:W-:-:S06]  /*3fc0*/  PRMT R117, RZ, 0x7610, R117 ;  /* 0x00007610ff757816 */ /* 0x000fcc0000000075 */
[----:B------:R1:W4:Y:S01]  /*3fd0*/  @!P2 LDG.E.U8 R117, desc[UR18][R140.64] ;  /* 0x000000128c75a981 */ /* 0x000322000c1e1100 */
[----:B------:R-:W-:Y:S01]  /*3fe0*/  ISETP.GE.AND P2, PT, R215, UR17, PT ;  /* 0x00000011d7007c0c */ /* 0x000fe2000bf46270 */
[----:B------:R-:W-:Y:S01]  /*3ff0*/  IMAD R189, R216, R189, RZ ;  /* 0x000000bdd8bd7224 */ /* 0x000fe200078e02ff */
[----:B------:R-:W-:-:S04]  /*4000*/  PRMT R171, RZ, 0x7610, R171 ;  /* 0x00007610ffab7816 */ /* 0x000fc800000000ab */
[----:B-1----:R-:W-:-:S04]  /*4010*/  IADD3 R140, P5, R189, R95, RZ ;  /* 0x0000005fbd8c7210 */ /* 0x002fc80007fbe0ff */
[----:B------:R-:W-:-:S03]  /*4020*/  LEA.HI.X.SX32 R141, R189, R102, 0x1, P5 ;  /* 0x00000066bd8d7211 */ /* 0x000fc600028f0eff */
[----:B------:R1:W4:Y:S01]  /*4030*/  @!P2 LDG.E.U8 R171, desc[UR18][R142.64] ;  /* 0x000000128eaba981 */ /* 0x000322000c1e1100 */
[----:B------:R-:W1:Y:S01]  /*4040*/  LDC R189, c[0x0][0x238] ;  /* 0x00008e00ffbd7b82 */ /* 0x000e620000000800 */
[----:B0-----:R-:W-:Y:S01]  /*4050*/  IMAD R165, R213, R165, RZ ;  /* 0x000000a5d5a57224 */ /* 0x001fe200078e02ff */
[----:B------:R-:W-:-:S04]  /*4060*/  ISETP.GE.AND P3, PT, R216, UR17, PT ;  /* 0x00000011d8007c0c */ /* 0x000fc8000bf66270 */
[----:B-1----:R-:W-:-:S04]  /*4070*/  IADD3 R142, P4, R165, R95, RZ ;  /* 0x0000005fa58e7210 */ /* 0x002fc80007f9e0ff */
        /* <DEDUP_REMOVED lines=10> */
[----:B------:R-:W5:Y:S01]  /*4120*/  LDC R189, c[0x0][0x238] ;  /* 0x00008e00ffbd7b82 */ /* 0x000f620000000800 */
        /* <DEDUP_REMOVED lines=8> */
[----:B-----5:R-:W-:Y:S01]  /*41b0*/  IMAD R189, R212, R189, RZ ;  /* 0x000000bdd4bd7224 */ /* 0x020fe200078e02ff */
[----:B------:R-:W-:-:S04]  /*41c0*/  PRMT R146, RZ, 0x7610, R146 ;  /* 0x00007610ff927816 */ /* 0x000fc80000000092 */
[----:B-1----:R-:W-:-:S04]  /*41d0*/  IADD3 R140, P5, R189, R95, RZ ;  /* 0x0000005fbd8c7210 */ /* 0x002fc80007fbe0ff */
[----:B------:R-:W-:-:S03]  /*41e0*/  LEA.HI.X.SX32 R141, R189, R102, 0x1, P5 ;  /* 0x00000066bd8d7211 */ /* 0x000fc600028f0eff */
[----:B------:R1:W5:Y:S01]  /*41f0*/  @!P1 LDG.E.U8 R146, desc[UR18][R142.64] ;  /* 0x000000128e929981 */ /* 0x000362000c1e1100 */
[----:B------:R-:W2:Y:S01]  /*4200*/  LDC R189, c[0x0][0x238] ;  /* 0x00008e00ffbd7b82 */ /* 0x000ea20000000800 */
[----:B0-----:R-:W-:Y:S01]  /*4210*/  IMAD R165, R209, R165, RZ ;  /* 0x000000a5d1a57224 */ /* 0x001fe200078e02ff */
[----:B------:R-:W-:-:S04]  /*4220*/  ISETP.GE.AND P2, PT, R212, UR17, PT ;  /* 0x00000011d4007c0c */ /* 0x000fc8000bf46270 */
[----:B-1----:R-:W-:-:S04]  /*4230*/  IADD3 R142, P4, R165, R95, RZ ;  /* 0x0000005fa58e7210 */ /* 0x002fc80007f9e0ff */
[----:B------:R-:W-:Y:S02]  /*4240*/  LEA.HI.X.SX32 R143, R165, R102, 0x1, P4 ;  /* 0x00000066a58f7211 */ /* 0x000fe400020f0eff */
[----:B------:R-:W0:Y:S01]  /*4250*/  LDC R165, c[0x0][0x238] ;  /* 0x00008e00ffa57b82 */ /* 0x000e220000000800 */
[----:B------:R-:W-:-:S06]  /*4260*/  PRMT R145, RZ, 0x7610, R145 ;  /* 0x00007610ff917816 */ /* 0x000fcc0000000091 */
[----:B------:R1:W5:Y:S01]  /*4270*/  @!P2 LDG.E.U8 R145, desc[UR18][R140.64] ;  /* 0x000000128c91a981 */ /* 0x000362000c1e1100 */
[----:B------:R-:W-:Y:S01]  /*4280*/  ISETP.GE.AND P2, PT, R209, UR17, PT ;  /* 0x00000011d1007c0c */ /* 0x000fe2000bf46270 */
[----:B--2---:R-:W-:Y:S01]  /*4290*/  IMAD R189, R210, R189, RZ ;  /* 0x000000bdd2bd7224 */ /* 0x004fe200078e02ff */
[----:B------:R-:W-:-:S04]  /*42a0*/  PRMT R147, RZ, 0x7610, R147 ;  /* 0x00007610ff937816 */ /* 0x000fc80000000093 */
[----:B-1----:R-:W-:-:S04]  /*42b0*/  IADD3 R140, P5, R189, R95, RZ ;  /* 0x0000005fbd8c7210 */ /* 0x002fc80007fbe0ff */
[----:B------:R-:W-:-:S03]  /*42c0*/  LEA.HI.X.SX32 R141, R189, R102, 0x1, P5 ;  /* 0x00000066bd8d7211 */ /* 0x000fc600028f0eff */
[----:B------:R1:W2:Y:S01]  /*42d0*/  @!P2 LDG.E.U8 R147, desc[UR18][R142.64] ;  /* 0x000000128e93a981 */ /* 0x0002a2000c1e1100 */
[----:B------:R-:W3:Y:S01]  /*42e0*/  LDC R189, c[0x0][0x238] ;  /* 0x00008e00ffbd7b82 */ /* 0x000ee20000000800 */
[----:B0-----:R-:W-:Y:S01]  /*42f0*/  IMAD R165, R207, R165, RZ ;  /* 0x000000a5cfa57224 */ /* 0x001fe200078e02ff */
[----:B------:R-:W-:-:S04]  /*4300*/  ISETP.GE.AND P3, PT, R210, UR17, PT ;  /* 0x00000011d2007c0c */ /* 0x000fc8000bf66270 */
[----:B-1----:R-:W-:-:S04]  /*4310*/  IADD3 R142, P4, R165, R95, RZ ;  /* 0x0000005fa58e7210 */ /* 0x002fc80007f9e0ff */
[----:B------:R-:W-:Y:S02]  /*4320*/  LEA.HI.X.SX32 R143, R165, R102, 0x1, P4 ;  /* 0x00000066a58f7211 */ /* 0x000fe400020f0eff */
[----:B------:R-:W0:Y:S01]  /*4330*/  LDC R165, c[0x0][0x238] ;  /* 0x00008e00ffa57b82 */ /* 0x000e220000000800 */
[----:B------:R-:W-:-:S06]  /*4340*/  PRMT R148, RZ, 0x7610, R148 ;  /* 0x00007610ff947816 */ /* 0x000fcc0000000094 */
[----:B------:R1:W2:Y:S01]  /*4350*/  @!P3 LDG.E.U8 R148, desc[UR18][R140.64] ;  /* 0x000000128c94b981 */ /* 0x0002a2000c1e1100 */
[----:B------:R-:W-:Y:S01]  /*4360*/  ISETP.GE.AND P3, PT, R207, UR17, PT ;  /* 0x00000011cf007c0c */ /* 0x000fe2000bf66270 */
[----:B---3--:R-:W-:Y:S01]  /*4370*/  IMAD R189, R208, R189, RZ ;  /* 0x000000bdd0bd7224 */ /* 0x008fe200078e02ff */
[----:B------:R-:W-:-:S04]  /*4380*/  PRMT R150, RZ, 0x7610, R150 ;  /* 0x00007610ff967816 */ /* 0x000fc80000000096 */
[----:B-1----:R-:W-:-:S04]  /*4390*/  IADD3 R140, P5, R189, R95, RZ ;  /* 0x0000005fbd8c7210 */ /* 0x002fc80007fbe0ff */
[----:B------:R-:W-:-:S03]  /*43a0*/  LEA.HI.X.SX32 R141, R189, R102, 0x1, P5 ;  /* 0x00000066bd8d7211 */ /* 0x000fc600028f0eff */
[----:B------:R1:W3:Y:S01]  /*43b0*/  @!P3 LDG.E.U8 R150, desc[UR18][R142.64] ;  /* 0x000000128e96b981 */ /* 0x0002e2000c1e1100 */
[----:B------:R-:W1:Y:S01]  /*43c0*/  LDC R189, c[0x0][0x238] ;  /* 0x00008e00ffbd7b82 */ /* 0x000e620000000800 */
[----:B0-----:R-:W-:Y:S01]  /*43d0*/  IMAD R165, R205, R165, RZ ;  /* 0x000000a5cda57224 */ /* 0x001fe200078e02ff */
[----:B------:R-:W-:-:S04]  /*43e0*/  ISETP.GE.AND P1, PT, R208, UR17, PT ;  /* 0x00000011d0007c0c */ /* 0x000fc8000bf26270 */
[----:B-1----:R-:W-:-:S04]  /*43f0*/  IADD3 R142, P4, R165, R95, RZ ;  /* 0x0000005fa58e7210 */ /* 0x002fc80007f9e0ff */
[----:B------:R-:W-:Y:S02]  /*4400*/  LEA.HI.X.SX32 R143, R165, R102, 0x1, P4 ;  /* 0x00000066a58f7211 */ /* 0x000fe400020f0eff */
[----:B------:R-:W0:Y:S01]  /*4410*/  LDC R165, c[0x0][0x238] ;  /* 0x00008e00ffa57b82 */ /* 0x000e220000000800 */
[----:B------:R-:W-:-:S06]  /*4420*/  PRMT R149, RZ, 0x7610, R149 ;  /* 0x00007610ff957816 */ /* 0x000fcc0000000095 */
[----:B------:R1:W3:Y:S01]  /*4430*/  @!P1 LDG.E.U8 R149, desc[UR18][R140.64] ;  /* 0x000000128c959981 */ /* 0x0002e2000c1e1100 */
[----:B------:R-:W-:Y:S01]  /*4440*/  ISETP.GE.AND P1, PT, R205, UR17, PT ;  /* 0x00000011cd007c0c */ /* 0x000fe2000bf26270 */
[----:B------:R-:W-:Y:S01]  /*4450*/  IMAD R189, R206, R189, RZ ;  /* 0x000000bdcebd7224 */ /* 0x000fe200078e02ff */
[----:B------:R-:W-:-:S04]  /*4460*/  PRMT R151, RZ, 0x7610, R151 ;  /* 0x00007610ff977816 */ /* 0x000fc80000000097 */
[----:B-1----:R-:W-:-:S04]  /*4470*/  IADD3 R140, P5, R189, R95, RZ ;  /* 0x0000005fbd8c7210 */ /* 0x002fc80007fbe0ff */
[----:B------:R-:W-:-:S03]  /*4480*/  LEA.HI.X.SX32 R141, R189, R102, 0x1, P5 ;  /* 0x00000066bd8d7211 */ /* 0x000fc600028f0eff */
[----:B------:R1:W3:Y:S01]  /*4490*/  @!P1 LDG.E.U8 R151, desc[UR18][R142.64] ;  /* 0x000000128e979981 */ /* 0x0002e2000c1e1100 */
[----:B------:R-:W4:Y:S01]  /*44a0*/  LDC R189, c[0x0][0x238] ;  /* 0x00008e00ffbd7b82 */ /* 0x000f220000000800 */
        /* <DEDUP_REMOVED lines=8> */
[----:B----4-:R-:W-:Y:S01]  /*4530*/  IMAD R189, R204, R189, RZ ;  /* 0x000000bdccbd7224 */ /* 0x010fe200078e02ff */
        /* <DEDUP_REMOVED lines=32> */
[----:B------:R-:W1:Y:S01]  /*4740*/  LDC R189, c[0x0][0x238] ;  /* 0x00008e00ffbd7b82 */ /* 0x000e620000000800 */
        /* <DEDUP_REMOVED lines=8> */
[----:B------:R-:W-:Y:S01]  /*47d0*/  IMAD R189, R193, R189, RZ ;  /* 0x000000bdc1bd7224 */ /* 0x000fe200078e02ff */
[----:B------:R-:W-:-:S04]  /*47e0*/  PRMT R160, RZ, 0x7610, R160 ;  /* 0x00007610ffa07816 */ /* 0x000fc800000000a0 */
[----:B-1----:R-:W-:-:S04]  /*47f0*/  IADD3 R140, P5, R189, R95, RZ ;  /* 0x0000005fbd8c7210 */ /* 0x002fc80007fbe0ff */
[----:B------:R-:W-:-:S03]  /*4800*/  LEA.HI.X.SX32 R141, R189, R102, 0x1, P5 ;  /* 0x00000066bd8d7211 */ /* 0x000fc600028f0eff */
[----:B------:R1:W2:Y:S01]  /*4810*/  @!P2 LDG.E.U8 R160, desc[UR18][R142.64] ;  /* 0x000000128ea0a981 */ /* 0x0002a2000c1e1100 */
[----:B------:R-:W3:Y:S01]  /*4820*/  LDC R189, c[0x0][0x238] ;  /* 0x00008e00ffbd7b82 */ /* 0x000ee20000000800 */
[----:B0-----:R-:W-:-:S05]  /*4830*/  IMAD R165, R185, R165, RZ ;  /* 0x000000a5b9a57224 */ /* 0x001fca00078e02ff */
[----:B-1----:R-:W-:-:S04]  /*4840*/  IADD3 R142, P4, R165, R95, RZ ;  /* 0x0000005fa58e7210 */ /* 0x002fc80007f9e0ff */
[----:B------:R-:W-:Y:S02]  /*4850*/  LEA.HI.X.SX32 R143, R165, R102, 0x1, P4 ;  /* 0x00000066a58f7211 */ /* 0x000fe400020f0eff */
[----:B------:R-:W0:Y:S01]  /*4860*/  LDC R165, c[0x0][0x238] ;  /* 0x00008e00ffa57b82 */ /* 0x000e220000000800 */
[----:B------:R-:W-:Y:S02]  /*4870*/  ISETP.GE.AND P3, PT, R193, UR17, PT ;  /* 0x00000011c1007c0c */ /* 0x000fe4000bf66270 */
[----:B------:R-:W-:Y:S02]  /*4880*/  PRMT R159, RZ, 0x7610, R159 ;  /* 0x00007610ff9f7816 */ /* 0x000fe4000000009f */
[C---:B------:R-:W-:Y:S01]  /*4890*/  ISETP.GE.AND P1, PT, R187.reuse, UR17, PT ;  /* 0x00000011bb007c0c */ /* 0x040fe2000bf26270 */
[----:B---3--:R-:W-:Y:S01]  /*48a0*/  IMAD R189, R187, R189, RZ ;  /* 0x000000bdbbbd7224 */ /* 0x008fe200078e02ff */
[----:B------:R-:W-:-:S07]  /*48b0*/  PRMT R162, RZ, 0x7610, R162 ;  /* 0x00007610ffa27816 */ /* 0x000fce00000000a2 */
[----:B------:R1:W3:Y:S02]  /*48c0*/  @!P3 LDG.E.U8 R159, desc[UR18][R140.64] ;  /* 0x000000128c9fb981 */ /* 0x0002e4000c1e1100 */
[----:B-1----:R-:W-:Y:S01]  /*48d0*/  IADD3 R140, P5, R189, R95, RZ ;  /* 0x0000005fbd8c7210 */ /* 0x002fe20007fbe0ff */
[----:B0-----:R-:W-:-:S03]  /*48e0*/  IMAD R165, R183, R165, RZ ;  /* 0x000000a5b7a57224 */ /* 0x001fc600078e02ff */
[----:B------:R-:W-:Y:S02]  /*48f0*/  LEA.HI.X.SX32 R141, R189, R102, 0x1, P5 ;  /* 0x00000066bd8d7211 */ /* 0x000fe400028f0eff */
[----:B------:R-:W0:Y:S03]  /*4900*/  LDC R189, c[0x0][0x238] ;  /* 0x00008e00ffbd7b82 */ /* 0x000e260000000800 */
[----:B------:R1:W3:Y:S02]  /*4910*/  @!P1 LDG.E.U8 R162, desc[UR18][R140.64] ;  /* 0x000000128ca29981 */ /* 0x0002e4000c1e1100 */
[----:B-1----:R-:W-:-:S04]  /*4920*/  IADD3 R140, P5, R165, R95, RZ ;  /* 0x0000005fa58c7210 */ /* 0x002fc80007fbe0ff */
[----:B------:R-:W-:Y:S02]  /*4930*/  LEA.HI.X.SX32 R141, R165, R102, 0x1, P5 ;  /* 0x00000066a58d7211 */ /* 0x000fe400028f0eff */
[----:B------:R-:W1:Y:S01]  /*4940*/  LDC R165, c[0x0][0x238] ;  /* 0x00008e00ffa57b82 */ /* 0x000e620000000800 */
[----:B------:R-:W-:Y:S02]  /*4950*/  ISETP.GE.AND P3, PT, R185, UR17, PT ;  /* 0x00000011b9007c0c */ /* 0x000fe4000bf66270 */
[----:B------:R-:W-:Y:S02]  /*4960*/  ISETP.GE.AND P2, PT, R183, UR17, PT ;  /* 0x00000011b7007c0c */ /* 0x000fe4000bf46270 */
[----:B------:R-:W-:Y:S01]  /*4970*/  PRMT R161, RZ, 0x7610, R161 ;  /* 0x00007610ffa17816 */ /* 0x000fe200000000a1 */
[C---:B0-----:R-:W-:Y:S01]  /*4980*/  IMAD R189, R181.reuse, R189, RZ ;  /* 0x000000bdb5bd7224 */ /* 0x041fe200078e02ff */
[----:B------:R-:W-:Y:S02]  /*4990*/  ISETP.GE.AND P1, PT, R181, UR17, PT ;  /* 0x00000011b5007c0c */ /* 0x000fe4000bf26270 */
[----:B------:R-:W-:-:S05]  /*49a0*/  PRMT R163, RZ, 0x7610, R163 ;  /* 0x00007610ffa37816 */ /* 0x000fca00000000a3 */
[----:B------:R0:W3:Y:S01]  /*49b0*/  @!P3 LDG.E.U8 R161, desc[UR18][R142.64] ;  /* 0x000000128ea1b981 */ /* 0x0000e2000c1e1100 */
[----:B------:R-:W-:Y:S02]  /*49c0*/  ISETP.GE.AND P3, PT, R179, UR17, PT ;  /* 0x00000011b3007c0c */ /* 0x000fe4000bf66270 */
[----:B------:R-:W-:Y:S01]  /*49d0*/  PRMT R164, RZ, 0x7610, R164 ;  /* 0x00007610ffa47816 */ /* 0x000fe200000000a4 */
[----:B------:R1:W3:Y:S01]  /*49e0*/  @!P2 LDG.E.U8 R163, desc[UR18][R140.64] ;  /* 0x000000128ca3a981 */ /* 0x0002e2000c1e1100 */
[----:B0-----:R-:W-:Y:S01]  /*49f0*/  IADD3 R142, P4, R189, R95, RZ ;  /* 0x0000005fbd8e7210 */ /* 0x001fe20007f9e0ff */
[----:B-1----:R-:W-:-:S03]  /*4a00*/  IMAD R165, R179, R165, RZ ;  /* 0x000000a5b3a57224 */ /* 0x002fc600078e02ff */
[-C--:B------:R-:W-:Y:S02]  /*4a10*/  LEA.HI.X.SX32 R143, R189, R102.reuse, 0x1, P4 ;  /* 0x00000066bd8f7211 */ /* 0x080fe400020f0eff */
[CC--:B------:R-:W-:Y:S01]  /*4a20*/  IADD3 RZ, P2, R165.reuse, R95.reuse, RZ ;  /* 0x0000005fa5ff7210 */ /* 0x0c0fe20007f5e0ff */
[C---:B------:R-:W-:Y:S02]  /*4a30*/  IMAD.IADD R140, R165.reuse, 0x1, R95 ;  /* 0x00000001a58c7824 */ /* 0x040fe400078e025f */
[----:B------:R0:W3:Y:S01]  /*4a40*/  @!P1 LDG.E.U8 R164, desc[UR18][R142.64] ;  /* 0x000000128ea49981 */ /* 0x0000e2000c1e1100 */
[----:B------:R-:W-:Y:S02]  /*4a50*/  LEA.HI.X.SX32 R141, R165, R102, 0x1, P2 ;  /* 0x00000066a58d7211 */ /* 0x000fe400010f0eff */
[----:B------:R-:W-:Y:S02]  /*4a60*/  IADD3 RZ, P1, R114, R95, RZ ;  /* 0x0000005f72ff7210 */ /* 0x000fe40007f3e0ff */
[----:B0-----:R-:W-:-:S02]  /*4a70*/  PRMT R142, RZ, 0x7610, R142 ;  /* 0x00007610ff8e7816 */ /* 0x001fc4000000008e */
[C---:B------:R-:W-:Y:S02]  /*4a80*/  LOP3.LUT R143, R0.reuse, 0x64, RZ, 0xfc, !PT ;  /* 0x00000064008f7812 */ /* 0x040fe400078efcff */
[----:B------:R-:W-:Y:S02]  /*4a90*/  LOP3.LUT R165, R0, 0x66, RZ, 0xfc, !PT ;  /* 0x0000006600a57812 */ /* 0x000fe400078efcff */
[----:B------:R-:W-:Y:S01]  /*4aa0*/  ISETP.GE.AND P2, PT, R143, UR17, PT ;  /* 0x000000118f007c0c */ /* 0x000fe2000bf46270 */
[----:B------:R0:W3:Y:S01]  /*4ab0*/  @!P3 LDG.E.U8 R142, desc[UR18][R140.64] ;  /* 0x000000128c8eb981 */ /* 0x0000e2000c1e1100 */
[----:B------:R-:W-:Y:S02]  /*4ac0*/  PRMT R143, RZ, 0x7610, R143 ;  /* 0x00007610ff8f7816 */ /* 0x000fe4000000008f */
[----:B------:R-:W-:Y:S02]  /*4ad0*/  ISETP.GE.AND P3, PT, R165, UR17, PT ;  /* 0x00000011a5007c0c */ /* 0x000fe4000bf66270 */
[----:B------:R-:W-:Y:S01]  /*4ae0*/  PRMT R165, RZ, 0x7610, R165 ;  /* 0x00007610ffa57816 */ /* 0x000fe200000000a5 */
[C---:B0-----:R-:W-:Y:S01]  /*4af0*/  IMAD.IADD R140, R114.reuse, 0x1, R95 ;  /* 0x00000001728c7824 */ /* 0x041fe200078e025f */
[----:B------:R-:W-:-:S02]  /*4b00*/  LEA.HI.X.SX32 R141, R114, R102, 0x1, P1 ;  /* 0x00000066728d7211 */ /* 0x000fc400008f0eff */
[----:B------:R-:W-:-:S03]  /*4b10*/  IADD3 RZ, P1, R113, R95, RZ ;  /* 0x0000005f71ff7210 */ /* 0x000fc60007f3e0ff */
[----:B------:R0:W3:Y:S01]  /*4b20*/  @!P0 LDG.E.U8 R143, desc[UR18][R140.64] ;  /* 0x000000128c8f8981 */ /* 0x0000e2000c1e1100 */
[----:B------:R-:W-:Y:S02]  /*4b30*/  IADD3 RZ, P0, R112, R95, RZ ;  /* 0x0000005f70ff7210 */ /* 0x000fe40007f1e0ff */
[----:B------:R-:W-:Y:S01]  /*4b40*/  PRMT R166, RZ, 0x7610, R166 ;  /* 0x00007610ffa67816 */ /* 0x000fe200000000a6 */
[C---:B0-----:R-:W-:Y:S01]  /*4b50*/  IMAD.IADD R140, R113.reuse, 0x1, R95 ;  /* 0x00000001718c7824 */ /* 0x041fe200078e025f */
[----:B------:R-:W-:-:S05]  /*4b60*/  LEA.HI.X.SX32 R141, R113, R102, 0x1, P1 ;  /* 0x00000066718d7211 */ /* 0x000fca00008f0eff */
[----:B------:R0:W3:Y:S02]  /*4b70*/  @!P2 LDG.E.U8 R165, desc[UR18][R140.64] ;  /* 0x000000128ca5a981 */ /* 0x0000e4000c1e1100 */
[C---:B0-----:R-:W-:Y:S01]  /*4b80*/  IMAD.IADD R140, R112.reuse, 0x1, R95 ;  /* 0x00000001708c7824 */ /* 0x041fe200078e025f */
[----:B------:R-:W-:-:S05]  /*4b90*/  LEA.HI.X.SX32 R141, R112, R102, 0x1, P0 ;  /* 0x00000066708d7211 */ /* 0x000fca00000f0eff */
[----:B------:R0:W3:Y:S01]  /*4ba0*/  @!P3 LDG.E.U8 R166, desc[UR18][R140.64] ;  /* 0x000000128ca6b981 */ /* 0x0000e2000c1e1100 */
[----:B------:R-:W-:Y:S02]  /*4bb0*/  IADD3 RZ, P0, R111, R95, RZ ;  /* 0x0000005f6fff7210 */ /* 0x000fe40007f1e0ff */
[----:B0-----:R-:W-:-:S04]  /*4bc0*/  LOP3.LUT R140, R0, 0x68, RZ, 0xfc, !PT ;  /* 0x00000068008c7812 */ /* 0x001fc800078efcff */
[----:B------:R-:W-:Y:S02]  /*4bd0*/  ISETP.GE.AND P1, PT, R140, UR17, PT ;  /* 0x000000118c007c0c */ /* 0x000fe4000bf26270 */
[----:B------:R-:W-:Y:S02]  /*4be0*/  LOP3.LUT R140, R0, 0x6a, RZ, 0xfc, !PT ;  /* 0x0000006a008c7812 */ /* 0x000fe400078efcff */
[----:B------:R-:W-:Y:S02]  /*4bf0*/  PRMT R167, RZ, 0x7610, R167 ;  /* 0x00007610ffa77816 */ /* 0x000fe400000000a7 */
[----:B------:R-:W-:Y:S01]  /*4c00*/  ISETP.GE.AND P2, PT, R140, UR17, PT ;  /* 0x000000118c007c0c */ /* 0x000fe2000bf46270 */
[C---:B------:R-:W-:Y:S01]  /*4c10*/  IMAD.IADD R140, R111.reuse, 0x1, R95 ;  /* 0x000000016f8c7824 */ /* 0x040fe200078e025f */
[----:B------:R-:W-:Y:S02]  /*4c20*/  LEA.HI.X.SX32 R141, R111, R102, 0x1, P0 ;  /* 0x000000666f8d7211 */ /* 0x000fe400000f0eff */
[----:B------:R-:W-:-:S02]  /*4c30*/  IADD3 RZ, P0, R110, R95, RZ ;  /* 0x0000005f6eff7210 */ /* 0x000fc40007f1e0ff */
[----:B------:R-:W-:Y:S01]  /*4c40*/  PRMT R168, RZ, 0x7610, R168 ;  /* 0x00007610ffa87816 */ /* 0x000fe200000000a8 */
        /* <DEDUP_REMOVED lines=74> */
[----:B------:R-:W-:Y:S02]  /*50f0*/  ISETP.GE.AND P0, PT, R2, UR17, PT ;  /* 0x0000001102007c0c */ /* 0x000fe4000bf06270 */
[----:B------:R-:W-:Y:S02]  /*5100*/  SHF.R.S32.HI R189, RZ, 0x1f, R3 ;  /* 0x0000001fffbd7819 */ /* 0x000fe40000011403 */
[----:B------:R-:W-:Y:S02]  /*5110*/  PRMT R190, RZ, 0x7610, R190 ;  /* 0x00007610ffbe7816 */ /* 0x000fe400000000be */
[----:B0-----:R-:W-:Y:S01]  /*5120*/  IADD3 R140, P1, R3, R9, RZ ;  /* 0x00000009038c7210 */ /* 0x001fe20007f3e0ff */
[----:B------:R-:W0:Y:S04]  /*5130*/  S2R R200, SR_TID.X ;  /* 0x0000000000c87919 */ /* 0x000e280000002100 */
[----:B------:R-:W-:Y:S01]  /*5140*/  IMAD.X R141, R189, 0x1, R20, P1 ;  /* 0x00000001bd8d7824 */ /* 0x000fe200008e0614 */
[----:B------:R-:W-:Y:S01]  /*5150*/  BAR.SYNC.DEFER_BLOCKING 0x0 ;  /* 0x0000000000007b1d */ /* 0x000fe20000010000 */
[----:B------:R-:W-:-:S02]  /*5160*/  PRMT R192, RZ, 0x7610, R192 ;  /* 0x00007610ffc07816 */ /* 0x000fc400000000c0 */
[----:B------:R-:W-:-:S03]  /*5170*/  PRMT R194, RZ, 0x7610, R194 ;  /* 0x00007610ffc27816 */ /* 0x000fc600000000c2 */
[----:B------:R1:W3:Y:S02]  /*5180*/  @!P0 LDG.E.U8 R190, desc[UR18][R140.64] ;  /* 0x000000128cbe8981 */ /* 0x0002e4000c1e1100 */
[----:B-1----:R-:W-:-:S05]  /*5190*/  IADD3 R140, P1, R3, R10, RZ ;  /* 0x0000000a038c7210 */ /* 0x002fca0007f3e0ff */
[----:B------:R-:W-:-:S05]  /*51a0*/  IMAD.X R141, R189, 0x1, R22, P1 ;  /* 0x00000001bd8d7824 */ /* 0x000fca00008e0616 */
[----:B------:R1:W3:Y:S02]  /*51b0*/  @!P0 LDG.E.U8 R192, desc[UR18][R140.64] ;  /* 0x000000128cc08981 */ /* 0x0002e4000c1e1100 */
[----:B-1----:R-:W-:-:S05]  /*51c0*/  IADD3 R140, P1, R3, R11, RZ ;  /* 0x0000000b038c7210 */ /* 0x002fca0007f3e0ff */
[----:B------:R-:W-:-:S05]  /*51d0*/  IMAD.X R141, R189, 0x1, R56, P1 ;  /* 0x00000001bd8d7824 */ /* 0x000fca00008e0638 */
[----:B------:R1:W3:Y:S01]  /*51e0*/  @!P0 LDG.E.U8 R194, desc[UR18][R140.64] ;  /* 0x000000128cc28981 */ /* 0x0002e2000c1e1100 */
[----:B------:R-:W-:Y:S01]  /*51f0*/  PRMT R196, RZ, 0x7610, R196 ;  /* 0x00007610ffc47816 */ /* 0x000fe200000000c4 */
[----:B0-----:R-:W-:Y:S01]  /*5200*/  IMAD.SHL.U32 R200, R200, 0x10, RZ ;  /* 0x00000010c8c87824 */ /* 0x001fe200078e00ff */
[----:B-1----:R-:W-:-:S05]  /*5210*/  IADD3 R140, P1, R3, R73, RZ ;  /* 0x00000049038c7210 */ /* 0x002fca0007f3e0ff */
[----:B------:R-:W-:Y:S01]  /*5220*/  IMAD.X R141, R189, 0x1, R88, P1 ;  /* 0x00000001bd8d7824 */ /* 0x000fe200008e0658 */
[----:B------:R-:W-:-:S04]  /*5230*/  LOP3.LUT R200, R200, 0x70, RZ, 0xc0, !PT ;  /* 0x00000070c8c87812 */ /* 0x000fc800078ec0ff */
[----:B------:R0:W3:Y:S01]  /*5240*/  @!P0 LDG.E.U8 R196, desc[UR18][R140.64] ;  /* 0x000000128cc48981 */ /* 0x0000e2000c1e1100 */
[----:B------:R-:W-:Y:S01]  /*5250*/  PRMT R198, RZ, 0x7610, R198 ;  /* 0x00007610ffc67816 */ /* 0x000fe200000000c6 */
[----:B------:R-:W-:Y:S01]  /*5260*/  IMAD R200, R2, 0x80, R200 ;  /* 0x0000008002c87824 */ /* 0x000fe200078e02c8 */
[----:B0-----:R-:W-:-:S05]  /*5270*/  IADD3 R140, P1, R3, R75, RZ ;  /* 0x0000004b038c7210 */ /* 0x001fca0007f3e0ff */
[----:B------:R-:W-:Y:S01]  /*5280*/  IMAD.X R141, R189, 0x1, R90, P1 ;  /* 0x00000001bd8d7824 */ /* 0x000fe200008e065a */
[----:B------:R-:W-:-:S04]  /*5290*/  LOP3.LUT R200, R200, R0, RZ, 0xfc, !PT ;  /* 0x00000000c8c87212 */ /* 0x000fc800078efcff */
[----:B------:R0:W3:Y:S04]  /*52a0*/  @!P0 LDG.E.U8 R198, desc[UR18][R140.64] ;  /* 0x000000128cc68981 */ /* 0x0000e8000c1e1100 */
[----:B------:R1:W-:Y:S01]  /*52b0*/  STS.U8 [R200+UR16], R144 ;  /* 0x00000090c8007988 */ /* 0x0003e20008000010 */
[----:B0-----:R-:W-:Y:S02]  /*52c0*/  IADD3 R140, P1, R3, R77, RZ ;  /* 0x0000004d038c7210 */ /* 0x001fe40007f3e0ff */
[----:B-1----:R-:W-:-:S03]  /*52d0*/  PRMT R144, RZ, 0x7610, R144 ;  /* 0x00007610ff907816 */ /* 0x002fc60000000090 */
[----:B------:R-:W-:-:S05]  /*52e0*/  IMAD.X R141, R189, 0x1, R92, P1 ;  /* 0x00000001bd8d7824 */ /* 0x000fca00008e065c */
[----:B------:R0:W3:Y:S01]  /*52f0*/  @!P0 LDG.E.U8 R144, desc[UR18][R140.64] ;  /* 0x000000128c908981 */ /* 0x0000e2000c1e1100 */
[----:B------:R-:W-:-:S03]  /*5300*/  PRMT R203, RZ, 0x7610, R203 ;  /* 0x00007610ffcb7816 */ /* 0x000fc600000000cb */
[----:B------:R1:W-:Y:S01]  /*5310*/  STS.U8 [R200+UR16+0x4], R138 ;  /* 0x0000048ac8007988 */ /* 0x0003e20008000010 */
[----:B0-----:R-:W-:-:S05]  /*5320*/  IADD3 R140, P1, R3, R79, RZ ;  /* 0x0000004f038c7210 */ /* 0x001fca0007f3e0ff */
[----:B------:R-:W-:Y:S01]  /*5330*/  IMAD.X R141, R189, 0x1, R94, P1 ;  /* 0x00000001bd8d7824 */ /* 0x000fe200008e065e */
[----:B-1----:R-:W-:Y:S01]  /*5340*/  IADD3 R138, P1, R3, R81, RZ ;  /* 0x00000051038a7210 */ /* 0x002fe20007f3e0ff */
[----:B------:R0:W-:Y:S04]  /*5350*/  STS.U8 [R200+UR16+0x2], R139 ;  /* 0x0000028bc8007988 */ /* 0x0001e80008000010 */
[----:B------:R1:W3:Y:S01]  /*5360*/  @!P0 LDG.E.U8 R203, desc[UR18][R140.64] ;  /* 0x000000128ccb8981 */ /* 0x0002e2000c1e1100 */
[----:B0-----:R-:W-:Y:S01]  /*5370*/  IMAD.X R139, R189, 0x1, R96, P1 ;  /* 0x00000001bd8b7824 */ /* 0x001fe200008e0660 */
[----:B-1----:R-:W-:-:S06]  /*5380*/  PRMT R140, RZ, 0x7610, R140 ;  /* 0x00007610ff8c7816 */ /* 0x002fcc000000008c */
        /* <DEDUP_REMOVED lines=11> */
[----:B------:R-:W-:Y:S02]  /*5440*/  PRMT R139, RZ, 0x7610, R139 ;  /* 0x00007610ff8b7816 */ /* 0x000fe4000000008b */
[----:B0-----:R-:W-:Y:S01]  /*5450*/  IADD3 R136, P1, R3, R85, RZ ;  /* 0x0000005503887210 */ /* 0x001fe20007f3e0ff */
[----:B------:R0:W-:Y:S04]  /*5460*/  STS.U8 [R200+UR16+0xc], R134 ;  /* 0x00000c86c8007988 */ /* 0x0001e80008000010 */
[----:B------:R-:W-:Y:S01]  /*5470*/  IMAD.X R137, R189, 0x1, R97, P1 ;  /* 0x00000001bd897824 */ /* 0x000fe200008e0661 */
[----:B------:R1:W-:Y:S04]  /*5480*/  STS.U8 [R200+UR16+0xa], R135 ;  /* 0x00000a87c8007988 */ /* 0x0003e80008000010 */
[----:B------:R4:W3:Y:S01]  /*5490*/  @!P0 LDG.E.U8 R139, desc[UR18][R136.64] ;  /* 0x00000012888b8981 */ /* 0x0008e2000c1e1100 */
[----:B0-----:R-:W-:-:S03]  /*54a0*/  IADD3 R134, P1, R3, R87, RZ ;  /* 0x0000005703867210 */ /* 0x001fc60007f3e0ff */
[----:B------:R-:W-:Y:S02]  /*54b0*/  STS.U8 [R200+UR16+0xe], R133 ;  /* 0x00000e85c8007988 */ /* 0x000fe40008000010 */
[----:B-1----:R-:W-:Y:S01]  /*54c0*/  IMAD.X R135, R189, 0x1, R98, P1 ;  /* 0x00000001bd877824 */ /* 0x002fe200008e0662 */
[----:B----4-:R-:W-:Y:S02]  /*54d0*/  LOP3.LUT R137, R200, 0x10, RZ, 0x3c, !PT ;  /* 0x00000010c8897812 */ /* 0x010fe400078e3cff */
[----:B------:R-:W-:-:S03]  /*54e0*/  PRMT R136, RZ, 0x7610, R136 ;  /* 0x00007610ff887816 */ /* 0x000fc60000000088 */
[----:B------:R0:W-:Y:S04]  /*54f0*/  STS.U8 [R137+UR16], R132 ;  /* 0x0000008489007988 */ /* 0x0001e80008000010 */
[----:B------:R1:W4:Y:S01]  /*5500*/  @!P0 LDG.E.U8 R136, desc[UR18][R134.64] ;  /* 0x0000001286888981 */ /* 0x000322000c1e1100 */
[----:B0-----:R-:W-:Y:S02]  /*5510*/  IADD3 R132, P1, R3, R89, RZ ;  /* 0x0000005903847210 */ /* 0x001fe40007f3e0ff */
[----:B-1----:R-:W-:-:S03]  /*5520*/  PRMT R134, RZ, 0x7610, R134 ;  /* 0x00007610ff867816 */ /* 0x002fc60000000086 */
[----:B------:R-:W-:-:S05]  /*5530*/  IMAD.X R133, R189, 0x1, R99, P1 ;  /* 0x00000001bd857824 */ /* 0x000fca00008e0663 */
[----:B------:R0:W4:Y:S01]  /*5540*/  @!P0 LDG.E.U8 R134, desc[UR18][R132.64] ;  /* 0x0000001284868981 */ /* 0x000122000c1e1100 */
[----:B------:R-:W-:-:S03]  /*5550*/  PRMT R135, RZ, 0x7610, R135 ;  /* 0x00007610ff877816 */ /* 0x000fc60000000087 */
[----:B------:R1:W-:Y:S01]  /*5560*/  STS.U8 [R137+UR16+0x4], R130 ;  /* 0x0000048289007988 */ /* 0x0003e20008000010 */
[----:B0-----:R-:W-:-:S05]  /*5570*/  IADD3 R132, P1, R3, R91, RZ ;  /* 0x0000005b03847210 */ /* 0x001fca0007f3e0ff */
[----:B------:R-:W-:Y:S01]  /*5580*/  IMAD.X R133, R189, 0x1, R100, P1 ;  /* 0x00000001bd857824 */ /* 0x000fe200008e0664 */
[----:B-1----:R-:W-:Y:S01]  /*5590*/  IADD3 R130, P1, R3, R93, RZ ;  /* 0x0000005d03827210 */ /* 0x002fe20007f3e0ff */
[----:B------:R0:W-:Y:S04]  /*55a0*/  STS.U8 [R137+UR16+0x2], R131 ;  /* 0x0000028389007988 */ /* 0x0001e80008000010 */
[----:B------:R1:W4:Y:S01]  /*55b0*/  @!P0 LDG.E.U8 R135, desc[UR18][R132.64] ;  /* 0x0000001284878981 */ /* 0x000322000c1e1100 */
[----:B0-----:R-:W-:Y:S01]  /*55c0*/  IMAD.X R131, R189, 0x1, R101, P1 ;  /* 0x00000001bd837824 */ /* 0x001fe200008e0665 */
[----:B-1----:R-:W-:Y:S02]  /*55d0*/  PRMT R132, RZ, 0x7610, R132 ;  /* 0x00007610ff847816 */ /* 0x002fe40000000084 */
[----:B------:R0:W-:Y:S04]  /*55e0*/  STS.U8 [R137+UR16+0x6], R127 ;  /* 0x0000067f89007988 */ /* 0x0001e80008000010 */
[----:B------:R1:W4:Y:S01]  /*55f0*/  @!P0 LDG.E.U8 R132, desc[UR18][R130.64] ;  /* 0x0000001282848981 */ /* 0x000322000c1e1100 */
[----:B0-----:R-:W-:-:S02]  /*5600*/  PRMT R127, RZ, 0x7610, R127 ;  /* 0x00007610ff7f7816 */ /* 0x001fc4000000007f */
[----:B-1----:R-:W-:-:S05]  /*5610*/  IADD3 R130, P1, R3, R12, RZ ;  /* 0x0000000c03827210 */ /* 0x002fca0007f3e0ff */
        /* <DEDUP_REMOVED lines=15> */
[----:B------:R-:W-:Y:S01]  /*5710*/  IMAD.X R123, R189, 0x1, R64, P1 ;  /* 0x00000001bd7b7824 */ /* 0x000fe200008e0640 */
[----:B------:R0:W-:Y:S04]  /*5720*/  STS.U8 [R137+UR16+0xe], R129 ;  /* 0x00000e8189007988 */ /* 0x0001e80008000010 */
[----:B------:R1:W4:Y:S01]  /*5730*/  @!P0 LDG.E.U8 R115, desc[UR18][R122.64] ;  /* 0x000000127a738981 */ /* 0x000322000c1e1100 */
[----:B0-----:R-:W-:Y:S02]  /*5740*/  PRMT R129, RZ, 0x7610, R129 ;  /* 0x00007610ff817816 */ /* 0x001fe40000000081 */
[----:B-1----:R-:W-:-:S05]  /*5750*/  IADD3 R122, P1, R3, R19, RZ ;  /* 0x00000013037a7210 */ /* 0x002fca0007f3e0ff */
[----:B------:R-:W-:Y:S01]  /*5760*/  IMAD.X R123, R189, 0x1, R66, P1 ;  /* 0x00000001bd7b7824 */ /* 0x000fe200008e0642 */
[----:B------:R-:W-:-:S04]  /*5770*/  LOP3.LUT R137, R200, 0x20, RZ, 0x3c, !PT ;  /* 0x00000020c8897812 */ /* 0x000fc800078e3cff */
[----:B------:R0:W4:Y:S04]  /*5780*/  @!P0 LDG.E.U8 R129, desc[UR18][R122.64] ;  /* 0x000000127a818981 */ /* 0x000128000c1e1100 */
[----:B------:R1:W-:Y:S01]  /*5790*/  STS.U8 [R137+UR16], R120 ;  /* 0x0000007889007988 */ /* 0x0003e20008000010 */
[----:B0-----:R-:W-:Y:S02]  /*57a0*/  IADD3 R122, P1, R3, R21, RZ ;  /* 0x00000015037a7210 */ /* 0x001fe40007f3e0ff */
[----:B-1----:R-:W-:-:S03]  /*57b0*/  PRMT R120, RZ, 0x7610, R120 ;  /* 0x00007610ff787816 */ /* 0x002fc60000000078 */
[----:B------:R-:W-:Y:S01]  /*57c0*/  IMAD.X R123, R189, 0x1, R68, P1 ;  /* 0x00000001bd7b7824 */ /* 0x000fe200008e0644 */
[----:B------:R0:W-:Y:S04]  /*57d0*/  STS.U8 [R137+UR16+0x2], R126 ;  /* 0x0000027e89007988 */ /* 0x0001e80008000010 */
[----:B------:R1:W4:Y:S01]  /*57e0*/  @!P0 LDG.E.U8 R120, desc[UR18][R122.64] ;  /* 0x000000127a788981 */ /* 0x000322000c1e1100 */
[----:B0-----:R-:W-:Y:S02]  /*57f0*/  PRMT R126, RZ, 0x7610, R126 ;  /* 0x00007610ff7e7816 */ /* 0x001fe4000000007e */
[----:B-1----:R-:W-:-:S05]  /*5800*/  IADD3 R122, P1, R3, R23, RZ ;  /* 0x00000017037a7210 */ /* 0x002fca0007f3e0ff */
[----:B------:R-:W-:-:S05]  /*5810*/  IMAD.X R123, R189, 0x1, R70, P1 ;  /* 0x00000001bd7b7824 */ /* 0x000fca00008e0646 */
[----:B------:R0:W4:Y:S01]  /*5820*/  @!P0 LDG.E.U8 R126, desc[UR18][R122.64] ;  /* 0x000000127a7e8981 */ /* 0x000122000c1e1100 */
[----:B------:R-:W-:Y:S02]  /*5830*/  PRMT R131, RZ, 0x7610, R131 ;  /* 0x00007610ff837816 */ /* 0x000fe40000000083 */
[----:B0-----:R-:W-:-:S05]  /*5840*/  IADD3 R122, P1, R3, R57, RZ ;  /* 0x00000039037a7210 */ /* 0x001fca0007f3e0ff */
        /* <DEDUP_REMOVED lines=10> */
[----:B-1----:R-:W-:-:S06]  /*58f0*/  PRMT R122, RZ, 0x7610, R122 ;  /* 0x00007610ff7a7816 */ /* 0x002fcc000000007a */
        /* <DEDUP_REMOVED lines=11> */
[----:B------:R-:W-:Y:S02]  /*59b0*/  PRMT R119, RZ, 0x7610, R119 ;  /* 0x00007610ff777816 */ /* 0x000fe40000000077 */
[----:B0-----:R-:W-:-:S05]  /*59c0*/  IADD3 R116, P1, R3, R67, RZ ;  /* 0x0000004303747210 */ /* 0x001fca0007f3e0ff */
[----:B------:R-:W-:Y:S01]  /*59d0*/  IMAD.X R117, R189, 0x1, R82, P1 ;  /* 0x00000001bd757824 */ /* 0x000fe200008e0652 */
[----:B------:R0:W-:Y:S04]  /*59e0*/  STS.U8 [R137+UR16+0xa], R125 ;  /* 0x00000a7d89007988 */ /* 0x0001e80008000010 */
[----:B------:R1:W4:Y:S01]  /*59f0*/  @!P0 LDG.E.U8 R119, desc[UR18][R116.64] ;  /* 0x0000001274778981 */ /* 0x000322000c1e1100 */
[----:B0-----:R-:W-:Y:S02]  /*5a00*/  PRMT R125, RZ, 0x7610, R125 ;  /* 0x00007610ff7d7816 */ /* 0x001fe4000000007d */
[----:B-1----:R-:W-:Y:S01]  /*5a10*/  IADD3 R116, P1, R3, R69, RZ ;  /* 0x0000004503747210 */ /* 0x002fe20007f3e0ff */
[----:B------:R0:W-:Y:S04]  /*5a20*/  STS.U8 [R137+UR16+0xe], R124 ;  /* 0x00000e7c89007988 */ /* 0x0001e80008000010 */
[----:B------:R-:W-:-:S05]  /*5a30*/  IMAD.X R117, R189, 0x1, R84, P1 ;  /* 0x00000001bd757824 */ /* 0x000fca00008e0654 */
[----:B------:R1:W4:Y:S01]  /*5a40*/  @!P0 LDG.E.U8 R125, desc[UR18][R116.64] ;  /* 0x00000012747d8981 */ /* 0x000322000c1e1100 */
[----:B0-----:R-:W-:-:S05]  /*5a50*/  LOP3.LUT R124, R200, 0x30, RZ, 0x3c, !PT ;  /* 0x00000030c87c7812 */ /* 0x001fca00078e3cff */
[----:B------:R0:W-:Y:S01]  /*5a60*/  STS.U8 [R124+UR16], R128 ;  /* 0x000000807c007988 */ /* 0x0001e20008000010 */
[----:B-1----:R-:W-:-:S05]  /*5a70*/  IADD3 R116, P1, R3, R8, RZ ;  /* 0x0000000803747210 */ /* 0x002fca0007f3e0ff */
[----:B------:R-:W-:Y:S01]  /*5a80*/  IMAD.X R117, R189, 0x1, R18, P1 ;  /* 0x00000001bd757824 */ /* 0x000fe200008e0612 */
[----:B0-----:R-:W-:Y:S01]  /*5a90*/  PRMT R128, RZ, 0x7610, R128 ;  /* 0x00007610ff807816 */ /* 0x001fe20000000080 */
[----:B------:R0:W-:Y:S05]  /*5aa0*/  STS.U8 [R124+UR16+0x4], R121 ;  /* 0x000004797c007988 */ /* 0x0001ea0008000010 */
        /* <DEDUP_REMOVED lines=8> */
[----:B------:R0:W4:Y:S04]  /*5b30*/  @!P0 LDG.E.U8 R137, desc[UR18][R116.64] ;  /* 0x0000001274898981 */ /* 0x000128000c1e1100 */
[----:B------:R1:W-:Y:S02]  /*5b40*/  STS.U8 [R124+UR16+0x2], R171 ;  /* 0x000002ab7c007988 */ /* 0x0003e40008000010 */
[----:B-1----:R-:W0:Y:S01]  /*5b50*/  S2R R171, SR_TID.X ;  /* 0x0000000000ab7919 */ /* 0x002e220000002100 */
[----:B------:R-:W-:Y:S01]  /*5b60*/  LOP3.LUT R200, R200, 0x40, RZ, 0x3c, !PT ;  /* 0x00000040c8c87812 */ /* 0x000fe200078e3cff */
[----:B------:R-:W-:Y:S04]  /*5b70*/  STS.U8 [R124+UR16+0x6], R173 ;  /* 0x000006ad7c007988 */ /* 0x000fe80008000010 */
[----:B------:R-:W-:Y:S01]  /*5b80*/  STS.U8 [R124+UR16+0x8], R145 ;  /* 0x000008917c007988 */ /* 0x000fe20008000010 */
[----:B0-----:R-:W-:-:S05]  /*5b90*/  IMAD.SHL.U32 R116, R171, 0x10, RZ ;  /* 0x00000010ab747824 */ /* 0x001fca00078e00ff */
[----:B------:R-:W-:-:S05]  /*5ba0*/  LOP3.LUT R116, R116, 0x70, RZ, 0xc0, !PT ;  /* 0x0000007074747812 */ /* 0x000fca00078ec0ff */
[----:B------:R-:W-:-:S05]  /*5bb0*/  IMAD R116, R2, 0x80, R116 ;  /* 0x0000008002747824 */ /* 0x000fca00078e0274 */
[----:B------:R-:W-:Y:S01]  /*5bc0*/  LOP3.LUT R116, R116, R0, RZ, 0xfc, !PT ;  /* 0x0000000074747212 */ /* 0x000fe200078efcff */
[----:B------:R-:W-:Y:S01]  /*5bd0*/  STS.U8 [R124+UR16+0xa], R146 ;  /* 0x00000a927c007988 */ /* 0x000fe20008000010 */
[----:B------:R-:W-:Y:S02]  /*5be0*/  LOP3.LUT P0, RZ, R171, 0x80, RZ, 0xc0, !PT ;  /* 0x00000080abff7812 */ /* 0x000fe4000780c0ff */
[C---:B------:R-:W-:Y:S01]  /*5bf0*/  LOP3.LUT R117, R116.reuse, 0x50, RZ, 0x3c, !PT ;  /* 0x0000005074757812 */ /* 0x040fe200078e3cff */
[----:B------:R-:W-:Y:S04]  /*5c00*/  STS.U8 [R124+UR16+0xc], R148 ;  /* 0x00000c947c007988 */ /* 0x000fe80008000010 */
[----:B------:R0:W-:Y:S04]  /*5c10*/  STS.U8 [R124+UR16+0xe], R147 ;  /* 0x00000e937c007988 */ /* 0x0001e80008000010 */
[----:B------:R-:W-:Y:S04]  /*5c20*/  STS.U8 [R200+UR16], R149 ;  /* 0x00000095c8007988 */ /* 0x000fe80008000010 */
[----:B------:R-:W-:Y:S04]  /*5c30*/  STS.U8 [R200+UR16+0x2], R150 ;  /* 0x00000296c8007988 */ /* 0x000fe80008000010 */
[----:B------:R-:W-:Y:S01]  /*5c40*/  STS.U8 [R200+UR16+0x4], R152 ;  /* 0x00000498c8007988 */ /* 0x000fe20008000010 */
[----:B0-----:R-:W-:-:S03]  /*5c50*/  LOP3.LUT R124, R116, 0x60, RZ, 0x3c, !PT ;  /* 0x00000060747c7812 */ /* 0x001fc600078e3cff */
[----:B------:R-:W-:Y:S04]  /*5c60*/  STS.U8 [R200+UR16+0x6], R151 ;  /* 0x00000697c8007988 */ /* 0x000fe80008000010 */
[----:B------:R-:W-:Y:S04]  /*5c70*/  STS.U8 [R200+UR16+0x8], R153 ;  /* 0x00000899c8007988 */ /* 0x000fe80008000010 */
[----:B------:R-:W-:Y:S04]  /*5c80*/  STS.U8 [R200+UR16+0xa], R154 ;  /* 0x00000a9ac8007988 */ /* 0x000fe80008000010 */
[----:B-----5:R-:W-:Y:S04]  /*5c90*/  STS.U8 [R200+UR16+0xc], R156 ;  /* 0x00000c9cc8007988 */ /* 0x020fe80008000010 */
[----:B------:R-:W-:Y:S01]  /*5ca0*/  STS.U8 [R200+UR16+0xe], R155 ;  /* 0x00000e9bc8007988 */ /* 0x000fe20008000010 */
[----:B------:R-:W-:-:S03]  /*5cb0*/  LOP3.LUT R116, R116, 0x70, RZ, 0x3c, !PT ;  /* 0x0000007074747812 */ /* 0x000fc600078e3cff */
[----:B--2---:R-:W-:Y:S04]  /*5cc0*/  STS.U8 [R117+UR16], R158 ;  /* 0x0000009e75007988 */ /* 0x004fe80008000010 */
[----:B------:R-:W-:Y:S04]  /*5cd0*/  STS.U8 [R117+UR16+0x2], R157 ;  /* 0x0000029d75007988 */ /* 0x000fe80008000010 */
[----:B---3--:R-:W-:Y:S04]  /*5ce0*/  STS.U8 [R117+UR16+0x4], R159 ;  /* 0x0000049f75007988 */ /* 0x008fe80008000010 */
[----:B------:R-:W-:Y:S04]  /*5cf0*/  STS.U8 [R117+UR16+0x6], R160 ;  /* 0x000006a075007988 */ /* 0x000fe80008000010 */
[----:B------:R-:W-:Y:S04]  /*5d00*/  STS.U8 [R117+UR16+0x8], R162 ;  /* 0x000008a275007988 */ /* 0x000fe80008000010 */
[----:B------:R-:W-:Y:S04]  /*5d10*/  STS.U8 [R117+UR16+0xa], R161 ;  /* 0x00000aa175007988 */ /* 0x000fe80008000010 */
[----:B------:R-:W-:Y:S04]  /*5d20*/  STS.U8 [R117+UR16+0xc], R163 ;  /* 0x00000ca375007988 */ /* 0x000fe80008000010 */
[----:B------:R0:W-:Y:S04]  /*5d30*/  STS.U8 [R117+UR16+0xe], R164 ;  /* 0x00000ea475007988 */ /* 0x0001e80008000010 */
[----:B------:R-:W-:Y:S01]  /*5d40*/  STS.U8 [R124+UR16], R142 ;  /* 0x0000008e7c007988 */ /* 0x000fe20008000010 */
[----:B0-----:R-:W-:-:S03]  /*5d50*/  SEL R117, RZ, 0x90, !P0 ;  /* 0x00000090ff757807 */ /* 0x001fc60004000000 */
[----:B------:R-:W-:Y:S01]  /*5d60*/  STS.U8 [R124+UR16+0x2], R143 ;  /* 0x0000028f7c007988 */ /* 0x000fe20008000010 */
[----:B------:R-:W-:-:S03]  /*5d70*/  LOP3.LUT R117, R117, 0x7f, R171, 0x78, !PT ;  /* 0x0000007f75757812 */ /* 0x000fc600078e78ab */
[----:B------:R-:W-:Y:S04]  /*5d80*/  STS.U8 [R124+UR16+0x4], R165 ;  /* 0x000004a57c007988 */ /* 0x000fe80008000010 */
[----:B------:R-:W-:Y:S04]  /*5d90*/  STS.U8 [R124+UR16+0x6], R166 ;  /* 0x000006a67c007988 */ /* 0x000fe80008000010 */
[----:B------:R-:W-:Y:S04]  /*5da0*/  STS.U8 [R124+UR16+0x8], R167 ;  /* 0x000008a77c007988 */ /* 0x000fe80008000010 */
[----:B------:R-:W-:Y:S04]  /*5db0*/  STS.U8 [R124+UR16+0xa], R168 ;  /* 0x00000aa87c007988 */ /* 0x000fe80008000010 */
[----:B------:R-:W-:Y:S04]  /*5dc0*/  STS.U8 [R124+UR16+0xc], R170 ;  /* 0x00000caa7c007988 */ /* 0x000fe80008000010 */
[----:B------:R0:W-:Y:S04]  /*5dd0*/  STS.U8 [R124+UR16+0xe], R172 ;  /* 0x00000eac7c007988 */ /* 0x0001e80008000010 */
[----:B------:R-:W-:Y:S04]  /*5de0*/  STS.U8 [R116+UR16], R174 ;  /* 0x000000ae74007988 */ /* 0x000fe80008000010 */
[----:B------:R-:W-:Y:S01]  /*5df0*/  STS.U8 [R116+UR16+0x2], R176 ;  /* 0x000002b074007988 */ /* 0x000fe20008000010 */
[----:B------:R-:W-:Y:S01]  /*5e00*/  USHF.L.U32 UR4, UR24, 0x7, URZ ;  /* 0x0000000718047899 */ /* 0x000fe2000800063f */
[----:B------:R-:W-:-:S02]  /*5e10*/  UMOV UR15, 0x40000040 ;  /* 0x40000040000f7882 */ /* 0x000fc40000000000 */
[----:B------:R-:W-:Y:S01]  /*5e20*/  STS.U8 [R116+UR16+0x4], R178 ;  /* 0x000004b274007988 */ /* 0x000fe20008000010 */
[----:B------:R-:W-:Y:S01]  /*5e30*/  UMOV UR13, 0x40000040 ;  /* 0x40000040000d7882 */ /* 0x000fe20000000000 */
[----:B------:R-:W-:Y:S01]  /*5e40*/  IADD3 R11, P5, R11, UR25, RZ ;  /* 0x000000190b0b7c10 */ /* 0x000fe2000ffbe0ff */
[----:B0-----:R-:W0:Y:S01]  /*5e50*/  LDC R124, c[0x0][0x238] ;  /* 0x00008e00ff7c7b82 */ /* 0x001e220000000800 */
[----:B------:R-:W-:Y:S04]  /*5e60*/  STS.U8 [R116+UR16+0x6], R180 ;  /* 0x000006b474007988 */ /* 0x000fe80008000010 */
[----:B------:R-:W-:Y:S04]  /*5e70*/  STS.U8 [R116+UR16+0x8], R182 ;  /* 0x000008b674007988 */ /* 0x000fe80008000010 */
[----:B------:R-:W-:Y:S04]  /*5e80*/  STS.U8 [R116+UR16+0xa], R184 ;  /* 0x00000ab874007988 */ /* 0x000fe80008000010 */
[----:B------:R-:W-:Y:S04]  /*5e90*/  STS.U8 [R116+UR16+0xc], R186 ;  /* 0x00000cba74007988 */ /* 0x000fe80008000010 */
[----:B------:R1:W-:Y:S04]  /*5ea0*/  STS.U8 [R116+UR16+0xe], R188 ;  /* 0x00000ebc74007988 */ /* 0x0003e80008000010 */
[----:B------:R-:W-:Y:S01]  /*5eb0*/  STS.U8 [R117+UR16+0x5c00], R190 ;  /* 0x005c00be75007988 */ /* 0x000fe20008000010 */
[----:B-1----:R-:W-:-:S03]  /*5ec0*/  LOP3.LUT R116, R117, 0x20, RZ, 0x3c, !PT ;  /* 0x0000002075747812 */ /* 0x002fc600078e3cff */
[----:B------:R-:W-:Y:S04]  /*5ed0*/  STS.U8 [R117+UR16+0x4800], R144 ;  /* 0x0048009075007988 */ /* 0x000fe80008000010 */
[----:B------:R-:W-:Y:S04]  /*5ee0*/  STS.U8 [R117+UR16+0x4400], R139 ;  /* 0x0044008b75007988 */ /* 0x000fe80008000010 */
[----:B----4-:R-:W-:Y:S04]  /*5ef0*/  STS.U8 [R117+UR16+0x4000], R132 ;  /* 0x0040008475007988 */ /* 0x010fe80008000010 */
[----:B------:R-:W-:Y:S04]  /*5f00*/  STS.U8 [R117+UR16+0x5800], R133 ;  /* 0x0058008575007988 */ /* 0x000fe80008000010 */
[----:B------:R-:W-:Y:S04]  /*5f10*/  STS.U8 [R117+UR16+0x5400], R120 ;  /* 0x0054007875007988 */ /* 0x000fe80008000010 */
[----:B------:R-:W-:Y:S04]  /*5f20*/  STS.U8 [R117+UR16+0x5000], R122 ;  /* 0x0050007a75007988 */ /* 0x000fe80008000010 */
[----:B------:R-:W-:Y:S04]  /*5f30*/  STS.U8 [R117+UR16+0x4c00], R125 ;  /* 0x004c007d75007988 */ /* 0x000fe80008000010 */
[----:B------:R1:W-:Y:S04]  /*5f40*/  STS.U8 [R116+UR16+0x4d00], R119 ;  /* 0x004d007774007988 */ /* 0x0003e80008000010 */
[----:B------:R2:W-:Y:S01]  /*5f50*/  STS.U8 [R116+UR16+0x4100], R135 ;  /* 0x0041008774007988 */ /* 0x0005e20008000010 */
[----:B-1----:R-:W-:-:S02]  /*5f60*/  LOP3.LUT R119, R117, 0x40, RZ, 0x3c, !PT ;  /* 0x0000004075777812 */ /* 0x002fc400078e3cff */
[----:B------:R-:W-:Y:S01]  /*5f70*/  LOP3.LUT R117, R117, 0x60, RZ, 0x3c, !PT ;  /* 0x0000006075757812 */ /* 0x000fe200078e3cff */
[----:B------:R2:W-:Y:S04]  /*5f80*/  STS.U8 [R116+UR16+0x4500], R138 ;  /* 0x0045008a74007988 */ /* 0x0005e80008000010 */
        /* <DEDUP_REMOVED lines=20> */
[----:B------:R2:W-:Y:S01]  /*60d0*/  STS.U8 [R117+UR16+0x5f00], R137 ;  /* 0x005f008975007988 */ /* 0x0005e20008000010 */
[----:B------:R1:W-:Y:S06]  /*60e0*/  MEMBAR.ALL.CTA ;  /* 0x0000000000007992 */ /* 0x0003ec0000008000 */
[----:B-1----:R-:W1:Y:S01]  /*60f0*/  FENCE.VIEW.ASYNC.S ;  /* 0x00000000000073c6 */ /* 0x002e620000000000 */
[----:B------:R-:W-:-:S04]  /*6100*/  ULOP3.LUT UR4, UR4, 0x200, URZ, 0xc0, !UPT ;  /* 0x0000020004047892 */ /* 0x000fc8000f8ec03f */
[----:B------:R-:W-:Y:S01]  /*6110*/  ULEA.HI UR4, UR16, UR4, URZ, 0x1c ;  /* 0x0000000410047291 */ /* 0x000fe2000f8fe03f */
[----:B-1----:R-:W-:Y:S03]  /*6120*/  BAR.SYNC.DEFER_BLOCKING 0x0 ;  /* 0x0000000000007b1d */ /* 0x002fe60000010000 */
[----:B------:R-:W-:-:S03]  /*6130*/  ULOP3.LUT UR12, UR4, 0x3fff, URZ, 0xc0, !UPT ;  /* 0x00003fff040c7892 */ /* 0x000fc6000f8ec03f */
[----:B------:R-:W-:-:S06]  /*6140*/  WARPGROUP.ARRIVE ;  /* 0x00000000000079c5 */ /* 0x000fcc0000000000 */
[----:B------:R-:W-:Y:S01]  /*6150*/  QGMMA.64x64x32.F32.E5M2.E5M2 R24, gdesc[UR12], R24 ;  /* 0x00e000000c1879f3 */ /* 0x000fe20008703818 */
[----:B------:R-:W-:Y:S01]  /*6160*/  UIADD3 UR12, UP0, UR12, 0x2, URZ ;  /* 0x000000020c0c7890 */ /* 0x000fe2000ff1e03f */
[----:B------:R-:W-:-:S03]  /*6170*/  UMOV UR4, URZ ;  /* 0x0000003f00047c82 */ /* 0x000fc60008000000 */
[----:B------:R-:W-:-:S03]  /*6180*/  UIADD3.X UR5, UR4, 0x40000040, URZ, UP0, !UPT ;  /* 0x4000004004057890 */ /* 0x000fc600087fe43f */
[----:B------:R-:W-:-:S06]  /*6190*/  UMOV UR4, UR12 ;  /* 0x0000000c00047c82 */ /* 0x000fcc0008000000 */
[----:B------:R-:W-:Y:S01]  /*61a0*/  QGMMA.64x64x32.F32.E5M2.E5M2 R24, gdesc[UR4], R24 ;  /* 0x00e00000041879f3 */ /* 0x000fe20008703818 */
[----:B------:R-:W-:Y:S02]  /*61b0*/  UIADD3.64 UR20, UR4, 0x2, URZ ;  /* 0x0000000204147897 */ /* 0x000fe4000fffe03f */
[----:B------:R-:W-:-:S07]  /*61c0*/  UIADD3.64 UR8, UR4, 0x4, URZ ;  /* 0x0000000404087897 */ /* 0x000fce000fffe03f */
[----:B------:R-:W-:Y:S01]  /*61d0*/  QGMMA.64x64x32.F32.E5M2.E5M2 R24, gdesc[UR20], R24 ;  /* 0x00e00000141879f3 */ /* 0x000fe20008703818 */
[----:B------:R-:W-:Y:S02]  /*61e0*/  USHF.R.S32.HI UR4, URZ, 0x1f, UR25 ;  /* 0x0000001f3f047899 */ /* 0x000fe40008011419 */
[----:B------:R-:W-:-:S04]  /*61f0*/  IADD3 R4, P0, R4, UR25, RZ ;  /* 0x0000001904047c10 */ /* 0x000fc8000ff1e0ff */
[----:B------:R-:W-:Y:S02]  /*6200*/  IADD3.X R56, R56, UR4, RZ, P5, !PT ;  /* 0x0000000438387c10 */ /* 0x000fe4000affe4ff */
[----:B------:R-:W-:Y:S02]  /*6210*/  IADD3 R23, P5, R23, UR25, RZ ;  /* 0x0000001917177c10 */ /* 0x000fe4000ffbe0ff */
[----:B------:R-:W-:Y:S02]  /*6220*/  IADD3 R7, P1, R7, UR25, RZ ;  /* 0x0000001907077c10 */ /* 0x000fe4000ff3e0ff */
[----:B------:R-:W-:Y:S02]  /*6230*/  IADD3 R8, P2, R8, UR25, RZ ;  /* 0x0000001908087c10 */ /* 0x000fe4000ff5e0ff */
[----:B------:R-:W-:Y:S02]  /*6240*/  IADD3 R9, P3, R9, UR25, RZ ;  /* 0x0000001909097c10 */ /* 0x000fe4000ff7e0ff */
[----:B------:R-:W-:-:S02]  /*6250*/  IADD3.X R70, R70, UR4, RZ, P5, !PT ;  /* 0x0000000446467c10 */ /* 0x000fc4000affe4ff */
[----:B------:R-:W-:Y:S02]  /*6260*/  IADD3 R69, P5, R69, UR25, RZ ;  /* 0x0000001945457c10 */ /* 0x000fe4000ffbe0ff */
[----:B------:R-:W-:Y:S01]  /*6270*/  IADD3 R10, P4, R10, UR25, RZ ;  /* 0x000000190a0a7c10 */ /* 0x000fe2000ff9e0ff */
[----:B------:R-:W-:Y:S01]  /*6280*/  QGMMA.64x64x32.F32.E5M2.E5M2 R24, gdesc[UR8], R24, gsb0 ;  /* 0x00e00000081879f3 */ /* 0x000fe20008003818 */
[----:B------:R-:W-:Y:S02]  /*6290*/  IADD3.X R14, R14, UR4, RZ, P0, !PT ;  /* 0x000000040e0e7c10 */ /* 0x000fe400087fe4ff */
[----:B------:R-:W-:Y:S02]  /*62a0*/  IADD3.X R16, R16, UR4, RZ, P1, !PT ;  /* 0x0000000410107c10 */ /* 0x000fe40008ffe4ff */
[----:B------:R-:W-:Y:S02]  /*62b0*/  IADD3.X R18, R18, UR4, RZ, P2, !PT ;  /* 0x0000000412127c10 */ /* 0x000fe400097fe4ff */
[----:B------:R-:W-:-:S02]  /*62c0*/  IADD3.X R20, R20, UR4, RZ, P3, !PT ;  /* 0x0000000414147c10 */ /* 0x000fc40009ffe4ff */
[----:B------:R-:W-:Y:S02]  /*62d0*/  IADD3 R12, P6, R12, UR25, RZ ;  /* 0x000000190c0c7c10 */ /* 0x000fe4000ffde0ff */
[----:B------:R-:W-:Y:S02]  /*62e0*/  IADD3 R13, P0, R13, UR25, RZ ;  /* 0x000000190d0d7c10 */ /* 0x000fe4000ff1e0ff */
[----:B------:R-:W-:Y:S02]  /*62f0*/  IADD3 R15, P1, R15, UR25, RZ ;  /* 0x000000190f0f7c10 */ /* 0x000fe4000ff3e0ff */
[----:B------:R-:W-:Y:S02]  /*6300*/  IADD3 R17, P2, R17, UR25, RZ ;  /* 0x0000001911117c10 */ /* 0x000fe4000ff5e0ff */
[----:B------:R-:W-:Y:S01]  /*6310*/  IADD3 R19, P3, R19, UR25, RZ ;  /* 0x0000001913137c10 */ /* 0x000fe2000ff7e0ff */
[----:B------:R-:W-:Y:S01]  /*6320*/  VIADD R6, R6, 0xffffffff ;  /* 0xffffffff06067836 */ /* 0x000fe20000000000 */
[----:B------:R-:W-:-:S02]  /*6330*/  IADD3.X R84, R84, UR4, RZ, P5, !PT ;  /* 0x0000000454547c10 */ /* 0x000fc4000affe4ff */
[----:B------:R-:W-:Y:S02]  /*6340*/  IADD3.X R22, R22, UR4, RZ, P4, !PT ;  /* 0x0000000416167c10 */ /* 0x000fe4000a7fe4ff */
[----:B------:R-:W-:Y:S02]  /*6350*/  IADD3 R83, P5, R83, UR25, RZ ;  /* 0x0000001953537c10 */ /* 0x000fe4000ffbe0ff */
[----:B------:R-:W-:Y:S02]  /*6360*/  IADD3 R21, P4, R21, UR25, RZ ;  /* 0x0000001915157c10 */ /* 0x000fe4000ff9e0ff */
[----:B------:R-:W-:Y:S02]  /*6370*/  IADD3.X R58, R58, UR4, RZ, P6, !PT ;  /* 0x000000043a3a7c10 */ /* 0x000fe4000b7fe4ff */
[----:B------:R-:W-:Y:S02]  /*6380*/  IADD3.X R60, R60, UR4, RZ, P0, !PT ;  /* 0x000000043c3c7c10 */ /* 0x000fe400087fe4ff */
[----:B------:R-:W-:-:S02]  /*6390*/  IADD3.X R62, R62, UR4, RZ, P1, !PT ;  /* 0x000000043e3e7c10 */ /* 0x000fc40008ffe4ff */
[----:B------:R-:W-:Y:S02]  /*63a0*/  IADD3.X R64, R64, UR4, RZ, P2, !PT ;  /* 0x0000000440407c10 */ /* 0x000fe400097fe4ff */
[----:B------:R-:W-:Y:S02]  /*63b0*/  IADD3.X R66, R66, UR4, RZ, P3, !PT ;  /* 0x0000000442427c10 */ /* 0x000fe40009ffe4ff */
[----:B------:R-:W-:Y:S02]  /*63c0*/  IADD3 R57, P6, R57, UR25, RZ ;  /* 0x0000001939397c10 */ /* 0x000fe4000ffde0ff */
[----:B------:R-:W-:Y:S02]  /*63d0*/  IADD3 R59, P0, R59, UR25, RZ ;  /* 0x000000193b3b7c10 */ /* 0x000fe4000ff1e0ff */
[----:B------:R-:W-:Y:S02]  /*63e0*/  IADD3 R61, P1, R61, UR25, RZ ;  /* 0x000000193d3d7c10 */ /* 0x000fe4000ff3e0ff */
[----:B------:R-:W-:-:S02]  /*63f0*/  IADD3 R63, P2, R63, UR25, RZ ;  /* 0x000000193f3f7c10 */ /* 0x000fc4000ff5e0ff */
[----:B------:R-:W-:Y:S02]  /*6400*/  IADD3 R65, P3, R65, UR25, RZ ;  /* 0x0000001941417c10 */ /* 0x000fe4000ff7e0ff */
[----:B------:R-:W-:Y:S02]  /*6410*/  IADD3.X R5, R5, UR4, RZ, P5, !PT ;  /* 0x0000000405057c10 */ /* 0x000fe4000affe4ff */
[----:B------:R-:W-:Y:S02]  /*6420*/  IADD3.X R68, R68, UR4, RZ, P4, !PT ;  /* 0x0000000444447c10 */ /* 0x000fe4000a7fe4ff */
[----:B------:R-:W-:Y:S02]  /*6430*/  ISETP.NE.U32.AND P5, PT, R6, RZ, PT ;  /* 0x000000ff0600720c */ /* 0x000fe40003fa5070 */
[----:B------:R-:W-:Y:S02]  /*6440*/  IADD3 R67, P4, R67, UR25, RZ ;  /* 0x0000001943437c10 */ /* 0x000fe4000ff9e0ff */
[----:B------:R-:W-:-:S02]  /*6450*/  IADD3.X R72, R72, UR4, RZ, P6, !PT ;  /* 0x0000000448487c10 */ /* 0x000fc4000b7fe4ff */
[----:B------:R-:W-:Y:S02]  /*6460*/  IADD3.X R74, R74, UR4, RZ, P0, !PT ;  /* 0x000000044a4a7c10 */ /* 0x000fe400087fe4ff */
[----:B------:R-:W-:Y:S02]  /*6470*/  IADD3.X R76, R76, UR4, RZ, P1, !PT ;  /* 0x000000044c4c7c10 */ /* 0x000fe40008ffe4ff */
[----:B------:R-:W-:Y:S02]  /*6480*/  IADD3.X R78, R78, UR4, RZ, P2, !PT ;  /* 0x000000044e4e7c10 */ /* 0x000fe400097fe4ff */
[----:B------:R-:W-:Y:S02]  /*6490*/  IADD3.X R80, R80, UR4, RZ, P3, !PT ;  /* 0x0000000450507c10 */ /* 0x000fe40009ffe4ff */
[----:B------:R-:W-:Y:S02]  /*64a0*/  IADD3 R71, P6, R71, UR25, RZ ;  /* 0x0000001947477c10 */ /* 0x000fe4000ffde0ff */
[----:B------:R-:W-:-:S02]  /*64b0*/  IADD3 R73, P0, R73, UR25, RZ ;  /* 0x0000001949497c10 */ /* 0x000fc4000ff1e0ff */
[----:B------:R-:W-:Y:S02]  /*64c0*/  IADD3 R75, P1, R75, UR25, RZ ;  /* 0x000000194b4b7c10 */ /* 0x000fe4000ff3e0ff */
[----:B------:R-:W-:Y:S02]  /*64d0*/  IADD3 R77, P2, R77, UR25, RZ ;  /* 0x000000194d4d7c10 */ /* 0x000fe4000ff5e0ff */
[----:B------:R-:W-:Y:S01]  /*64e0*/  IADD3 R79, P3, R79, UR25, RZ ;  /* 0x000000194f4f7c10 */ /* 0x000fe2000ff7e0ff */
[----:B0-----:R-:W-:Y:S01]  /*64f0*/  IMAD.SHL.U32 R124, R124, 0x80, RZ ;  /* 0x000000807c7c7824 */ /* 0x001fe200078e00ff */
[----:B------:R-:W-:Y:S02]  /*6500*/  IADD3.X R82, R82, UR4, RZ, P4, !PT ;  /* 0x0000000452527c10 */ /* 0x000fe4000a7fe4ff */
        /* <DEDUP_REMOVED lines=10> */
[----:B------:R-:W-:Y:S02]  /*65b0*/  IADD3 R93, P3, R93, UR25, RZ ;  /* 0x000000195d5d7c10 */ /* 0x000fe4000ff7e0ff */
[----:B------:R-:W-:Y:S01]  /*65c0*/  IADD3.X R96, R96, UR4, RZ, P4, !PT ;  /* 0x0000000460607c10 */ /* 0x000fe2000a7fe4ff */
[----:B------:R-:W-:Y:S01]  /*65d0*/  UIADD3 UR17, UR17, -0x80, URZ ;  /* 0xffffff8011117890 */ /* 0x000fe2000fffe03f */
[----:B------:R-:W-:Y:S01]  /*65e0*/  IADD3 R95, P4, R124, R95, RZ ;  /* 0x0000005f7c5f7210 */ /* 0x000fe20007f9e0ff */
[----:B------:R-:W-:Y:S02]  /*65f0*/  WARPGROUP.DEPBAR.LE gsb0, 0x0 ;  /* 0x00008000000079c5 */ /* 0x000fe40000010000 */
[----:B------:R-:W-:-:S02]  /*6600*/  IADD3.X R97, R97, UR4, RZ, P6, !PT ;  /* 0x0000000461617c10 */ /* 0x000fc4000b7fe4ff */
[----:B------:R-:W-:Y:S02]  /*6610*/  IADD3.X R98, R98, UR4, RZ, P0, !PT ;  /* 0x0000000462627c10 */ /* 0x000fe400087fe4ff */
[----:B------:R-:W-:Y:S02]  /*6620*/  IADD3.X R99, R99, UR4, RZ, P1, !PT ;  /* 0x0000000463637c10 */ /* 0x000fe40008ffe4ff */
[----:B------:R-:W-:Y:S02]  /*6630*/  IADD3.X R100, R100, UR4, RZ, P2, !PT ;  /* 0x0000000464647c10 */ /* 0x000fe400097fe4ff */
[----:B------:R-:W-:Y:S02]  /*6640*/  IADD3.X R101, R101, UR4, RZ, P3, !PT ;  /* 0x0000000465657c10 */ /* 0x000fe40009ffe4ff */
[----:B------:R-:W-:Y:S01]  /*6650*/  LEA.HI.X.SX32 R102, R124, R102, 0x1, P4 ;  /* 0x000000667c667211 */ /* 0x000fe200020f0eff */
[----:B--2---:R-:W-:Y:S06]  /*6660*/  @P5 BRA `(.L_x_2) ;  /* 0xffffffcc009c5947 */ /* 0x004fec000383ffff */
.L_x_1:
[----:B------:R-:W2:Y:S01]  /*6670*/  LDL.LU R116, [R1+0x58] ;  /* 0x0000580001747983 */ /* 0x000ea20000300800 */
[----:B------:R-:W-:Y:S01]  /*6680*/  F2FP.SATFINITE.E5M2.F32.PACK_AB_MERGE_C R24, R25, R24, RZ ;  /* 0x000000181918723e */ /* 0x000fe200048060ff */
[----:B------:R-:W-:Y:S01]  /*6690*/  ULDC.64 UR6, c[0x0][0x228] ;  /* 0x00008a0000067ab9 */ /* 0x000fe20000000a00 */
[----:B------:R-:W-:Y:S01]  /*66a0*/  F2FP.SATFINITE.E5M2.F32.PACK_AB_MERGE_C R26, R27, R26, RZ ;  /* 0x0000001a1b1a723e */ /* 0x000fe200048060ff */
[----:B------:R-:W3:Y:S01]  /*66b0*/  LDL.LU R10, [R1+0x54] ;  /* 0x00005400010a7983 */ /* 0x000ee20000300800 */
[----:B------:R-:W-:Y:S01]  /*66c0*/  F2FP.SATFINITE.E5M2.F32.PACK_AB_MERGE_C R28, R29, R28, RZ ;  /* 0x0000001c1d1c723e */ /* 0x000fe200048060ff */
[----:B------:R-:W-:Y:S01]  /*66d0*/  ULDC UR4, c[0x0][0x244] ;  /* 0x0000910000047ab9 */ /* 0x000fe20000000800 */
[----:B------:R-:W-:Y:S01]  /*66e0*/  F2FP.SATFINITE.E5M2.F32.PACK_AB_MERGE_C R30, R31, R30, RZ ;  /* 0x0000001e1f1e723e */ /* 0x000fe200048060ff */
[----:B------:R-:W4:Y:S01]  /*66f0*/  LDL.LU R18, [R1+0x50] ;  /* 0x0000500001127983 */ /* 0x000f220000300800 */
[----:B------:R-:W-:Y:S02]  /*6700*/  F2FP.SATFINITE.E5M2.F32.PACK_AB_MERGE_C R32, R33, R32, RZ ;  /* 0x000000202120723e */ /* 0x000fe400048060ff */
[----:B------:R-:W-:Y:S01]  /*6710*/  F2FP.SATFINITE.E5M2.F32.PACK_AB_MERGE_C R34, R35, R34, RZ ;  /* 0x000000222322723e */ /* 0x000fe200048060ff */
[----:B------:R-:W0:Y:S01]  /*6720*/  S2R R115, SR_TID.X ;  /* 0x0000000000737919 */ /* 0x000e220000002100 */
[----:B------:R-:W-:-:S02]  /*6730*/  LOP3.LUT R24, R24, 0xffff, RZ, 0xc0, !PT ;  /* 0x0000ffff18187812 */ /* 0x000fc400078ec0ff */
[----:B------:R-:W-:Y:S01]  /*6740*/  LOP3.LUT R26, R26, 0xffff, RZ, 0xc0, !PT ;  /* 0x0000ffff1a1a7812 */ /* 0x000fe200078ec0ff */
[----:B------:R-:W5:Y:S01]  /*6750*/  LDL.LU R20, [R1+0x4c] ;  /* 0x00004c0001147983 */ /* 0x000f620000300800 */
[----:B------:R-:W-:Y:S02]  /*6760*/  LOP3.LUT R13, R28, 0xffff, RZ, 0xc0, !PT ;  /* 0x0000ffff1c0d7812 */ /* 0x000fe400078ec0ff */
[----:B------:R-:W-:Y:S02]  /*6770*/  LOP3.LUT R32, R32, 0xffff, RZ, 0xc0, !PT ;  /* 0x0000ffff20207812 */ /* 0x000fe400078ec0ff */
[----:B------:R-:W-:Y:S02]  /*6780*/  LOP3.LUT R34, R34, 0xffff, RZ, 0xc0, !PT ;  /* 0x0000ffff22227812 */ /* 0x000fe400078ec0ff */
[----:B------:R-:W-:Y:S02]  /*6790*/  LOP3.LUT R15, R30, 0xffff, RZ, 0xc0, !PT ;  /* 0x0000ffff1e0f7812 */ /* 0x000fe400078ec0ff */
[----:B------:R-:W-:-:S02]  /*67a0*/  PRMT R5, R32, 0x3340, R1 ;  /* 0x0000334020057816 */ /* 0x000fc40000000001 */
[----:B------:R-:W-:Y:S02]  /*67b0*/  PRMT R9, R34, 0x3340, R1 ;  /* 0x0000334022097816 */ /* 0x000fe40000000001 */
[----:B------:R-:W-:Y:S02]  /*67c0*/  F2FP.SATFINITE.E5M2.F32.PACK_AB_MERGE_C R36, R37, R36, RZ ;  /* 0x000000242524723e */ /* 0x000fe400048060ff */
[----:B------:R-:W-:Y:S02]  /*67d0*/  F2FP.SATFINITE.E5M2.F32.PACK_AB_MERGE_C R38, R39, R38, RZ ;  /* 0x000000262726723e */ /* 0x000fe400048060ff */
[----:B------:R-:W-:Y:S02]  /*67e0*/  F2FP.SATFINITE.E5M2.F32.PACK_AB_MERGE_C R40, R41, R40, RZ ;  /* 0x000000282928723e */ /* 0x000fe400048060ff */
[----:B------:R-:W-:Y:S01]  /*67f0*/  F2FP.SATFINITE.E5M2.F32.PACK_AB_MERGE_C R42, R43, R42, RZ ;  /* 0x0000002a2b2a723e */ /* 0x000fe200048060ff */
[----:B0-----:R-:W-:-:S05]  /*6800*/  IMAD.SHL.U32 R0, R115, 0x100, RZ ;  /* 0x0000010073007824 */ /* 0x001fca00078e00ff */
[----:B------:R-:W-:Y:S02]  /*6810*/  LOP3.LUT R0, R0, 0x800, RZ, 0xc0, !PT ;  /* 0x0000080000007812 */ /* 0x000fe400078ec0ff */
[----:B------:R-:W-:Y:S02]  /*6820*/  PRMT R2, R24, 0x3340, R13 ;  /* 0x0000334018027816 */ /* 0x000fe4000000000d */
[----:B------:R-:W-:Y:S02]  /*6830*/  PRMT R4, R26, 0x3340, R15 ;  /* 0x000033401a047816 */ /* 0x000fe4000000000f */
[----:B------:R-:W-:Y:S02]  /*6840*/  PRMT R7, R2, 0x5410, R5 ;  /* 0x0000541002077816 */ /* 0x000fe40000000005 */
[----:B------:R-:W-:Y:S02]  /*6850*/  PRMT R9, R4, 0x5410, R9 ;  /* 0x0000541004097816 */ /* 0x000fe40000000009 */
[----:B------:R-:W-:-:S02]  /*6860*/  SHF.R.U32.HI R2, RZ, 0x8, R26 ;  /* 0x00000008ff027819 */ /* 0x000fc4000001161a */
[----:B------:R-:W-:Y:S02]  /*6870*/  SHF.R.U32.HI R4, RZ, 0x8, R15 ;  /* 0x00000008ff047819 */ /* 0x000fe4000001160f */
[----:B------:R-:W-:Y:S02]  /*6880*/  SHF.R.U32.HI R6, RZ, 0x8, R34 ;  /* 0x00000008ff067819 */ /* 0x000fe40000011622 */
[----:B------:R-:W-:Y:S02]  /*6890*/  SHF.R.U32.HI R5, RZ, 0x8, R32 ;  /* 0x00000008ff057819 */ /* 0x000fe40000011620 */
[----:B------:R-:W-:Y:S02]  /*68a0*/  LOP3.LUT R4, R4, 0xffff, RZ, 0xc0, !PT ;  /* 0x0000ffff04047812 */ /* 0x000fe400078ec0ff */
[----:B------:R-:W-:Y:S02]  /*68b0*/  LOP3.LUT R6, R6, 0xffff, RZ, 0xc0, !PT ;  /* 0x0000ffff06067812 */ /* 0x000fe400078ec0ff */
[----:B------:R-:W-:-:S02]  /*68c0*/  LOP3.LUT R5, R5, 0xffff, RZ, 0xc0, !PT ;  /* 0x0000ffff05057812 */ /* 0x000fc400078ec0ff */
[----:B------:R-:W-:Y:S02]  /*68d0*/  F2FP.SATFINITE.E5M2.F32.PACK_AB_MERGE_C R44, R45, R44, RZ ;  /* 0x0000002c2d2c723e */ /* 0x000fe400048060ff */
[----:B------:R-:W-:Y:S02]  /*68e0*/  F2FP.SATFINITE.E5M2.F32.PACK_AB_MERGE_C R46, R47, R46, RZ ;  /* 0x0000002e2f2e723e */ /* 0x000fe400048060ff */
[----:B------:R-:W-:Y:S02]  /*68f0*/  F2FP.SATFINITE.E5M2.F32.PACK_AB_MERGE_C R48, R49, R48, RZ ;  /* 0x000000303130723e */ /* 0x000fe400048060ff */
[----:B------:R-:W-:Y:S02]  /*6900*/  F2FP.SATFINITE.E5M2.F32.PACK_AB_MERGE_C R50, R51, R50, RZ ;  /* 0x000000323332723e */ /* 0x000fe400048060ff */
[----:B------:R-:W-:Y:S02]  /*6910*/  LOP3.LUT R36, R36, 0xffff, RZ, 0xc0, !PT ;  /* 0x0000ffff24247812 */ /* 0x000fe400078ec0ff */
[----:B------:R-:W-:-:S02]  /*6920*/  PRMT R5, R5, 0x3340, R8 ;  /* 0x0000334005057816 */ /* 0x000fc40000000008 */
[----:B------:R-:W-:Y:S02]  /*6930*/  LOP3.LUT R38, R38, 0xffff, RZ, 0xc0, !PT ;  /* 0x0000ffff26267812 */ /* 0x000fe400078ec0ff */
[----:B------:R-:W-:Y:S02]  /*6940*/  LOP3.LUT R40, R40, 0xffff, RZ, 0xc0, !PT ;  /* 0x0000ffff28287812 */ /* 0x000fe400078ec0ff */
[----:B------:R-:W-:Y:S02]  /*6950*/  LOP3.LUT R42, R42, 0xffff, RZ, 0xc0, !PT ;  /* 0x0000ffff2a2a7812 */ /* 0x000fe400078ec0ff */
[----:B------:R-:W-:Y:S02]  /*6960*/  LOP3.LUT R48, R48, 0xffff, RZ, 0xc0, !PT ;  /* 0x0000ffff30307812 */ /* 0x000fe400078ec0ff */
[----:B------:R-:W-:Y:S02]  /*6970*/  LOP3.LUT R50, R50, 0xffff, RZ, 0xc0, !PT ;  /* 0x0000ffff32327812 */ /* 0x000fe400078ec0ff */
[----:B------:R-:W-:-:S02]  /*6980*/  LOP3.LUT R17, R44, 0xffff, RZ, 0xc0, !PT ;  /* 0x0000ffff2c117812 */ /* 0x000fc400078ec0ff */
[----:B------:R-:W-:Y:S01]  /*6990*/  LOP3.LUT R19, R46, 0xffff, RZ, 0xc0, !PT ;  /* 0x0000ffff2e137812 */ /* 0x000fe200078ec0ff */
[----:B------:R-:W-:Y:S01]  /*69a0*/  BAR.SYNC.DEFER_BLOCKING 0x0 ;  /* 0x0000000000007b1d */ /* 0x000fe20000010000 */
[----:B--2---:R-:W-:Y:S01]  /*69b0*/  IADD3 R3, R0, UR16, R116 ;  /* 0x0000001000037c10 */ /* 0x004fe2000fffe074 */
[----:B------:R-:W-:-:S05]  /*69c0*/  IMAD.SHL.U32 R0, R115, 0x8, RZ ;  /* 0x0000000873007824 */ /* 0x000fca00078e00ff */
[----:B------:R-:W-:-:S05]  /*69d0*/  LOP3.LUT R0, R0, 0x780, RZ, 0xc0, !PT ;  /* 0x0000078000007812 */ /* 0x000fca00078ec0ff */
[----:B------:R-:W-:Y:S01]  /*69e0*/  IMAD.IADD R11, R0, 0x1, R3 ;  /* 0x00000001000b7824 */ /* 0x000fe200078e0203 */
[----:B------:R-:W-:Y:S02]  /*69f0*/  SHF.R.U32.HI R0, RZ, 0x8, R24 ;  /* 0x00000008ff007819 */ /* 0x000fe40000011618 */
[----:B------:R-:W-:Y:S02]  /*6a00*/  SHF.R.U32.HI R3, RZ, 0x8, R13 ;  /* 0x00000008ff037819 */ /* 0x000fe4000001160d */
[----:B------:R-:W-:Y:S02]  /*6a10*/  LOP3.LUT R0, R0, 0xffff, RZ, 0xc0, !PT ;  /* 0x0000ffff00007812 */ /* 0x000fe400078ec0ff */
[----:B------:R-:W-:Y:S02]  /*6a20*/  LOP3.LUT R3, R3, 0xffff, RZ, 0xc0, !PT ;  /* 0x0000ffff03037812 */ /* 0x000fe400078ec0ff */
[----:B------:R-:W-:Y:S02]  /*6a30*/  LOP3.LUT R13, R2, 0xffff, RZ, 0xc0, !PT ;  /* 0x0000ffff020d7812 */ /* 0x000fe400078ec0ff */
[----:B------:R-:W-:-:S02]  /*6a40*/  PRMT R0, R0, 0x3340, R3 ;  /* 0x0000334000007816 */ /* 0x000fc40000000003 */
[----:B------:R-:W-:Y:S02]  /*6a50*/  PRMT R4, R13, 0x3340, R4 ;  /* 0x000033400d047816 */ /* 0x000fe40000000004 */
[----:B------:R-:W-:-:S04]  /*6a60*/  PRMT R3, R6, 0x3340, R1 ;  /* 0x0000334006037816 */ /* 0x000fc80000000001 */
[----:B------:R-:W-:Y:S02]  /*6a70*/  PRMT R3, R4, 0x5410, R3 ;  /* 0x0000541004037816 */ /* 0x000fe40000000003 */
[----:B------:R-:W-:Y:S02]  /*6a80*/  PRMT R4, R7, 0x4210, R36 ;  /* 0x0000421007047816 */ /* 0x000fe40000000024 */
[----:B------:R-:W-:Y:S02]  /*6a90*/  PRMT R5, R0, 0x5410, R5 ;  /* 0x0000541000057816 */ /* 0x000fe40000000005 */
[--C-:B------:R-:W-:Y:S02]  /*6aa0*/  PRMT R6, R9, 0x4210, R38.reuse ;  /* 0x0000421009067816 */ /* 0x100fe40000000026 */
[----:B------:R-:W-:Y:S02]  /*6ab0*/  PRMT R7, R3, 0x5210, R38 ;  /* 0x0000521003077816 */ /* 0x000fe40000000026 */
[----:B------:R-:W-:-:S02]  /*6ac0*/  PRMT R3, R48, 0x3340, R1 ;  /* 0x0000334030037816 */ /* 0x000fc40000000001 */
[----:B------:R-:W-:Y:S02]  /*6ad0*/  PRMT R9, R50, 0x3340, R1 ;  /* 0x0000334032097816 */ /* 0x000fe40000000001 */
[----:B------:R-:W-:Y:S02]  /*6ae0*/  PRMT R0, R40, 0x3340, R17 ;  /* 0x0000334028007816 */ /* 0x000fe40000000011 */
[----:B------:R-:W-:Y:S02]  /*6af0*/  PRMT R2, R42, 0x3340, R19 ;  /* 0x000033402a027816 */ /* 0x000fe40000000013 */
[----:B------:R-:W-:Y:S02]  /*6b00*/  PRMT R13, R0, 0x5410, R3 ;  /* 0x00005410000d7816 */ /* 0x000fe40000000003 */
[----:B------:R-:W-:Y:S02]  /*6b10*/  PRMT R15, R2, 0x5410, R9 ;  /* 0x00005410020f7816 */ /* 0x000fe40000000009 */
[----:B------:R-:W-:-:S02]  /*6b20*/  SHF.R.U32.HI R0, RZ, 0x8, R40 ;  /* 0x00000008ff007819 */ /* 0x000fc40000011628 */
[----:B------:R-:W-:Y:S02]  /*6b30*/  SHF.R.U32.HI R3, RZ, 0x8, R17 ;  /* 0x00000008ff037819 */ /* 0x000fe40000011611 */
[----:B------:R-:W-:Y:S02]  /*6b40*/  SHF.R.U32.HI R9, RZ, 0x8, R48 ;  /* 0x00000008ff097819 */ /* 0x000fe40000011630 */
[----:B------:R-:W-:Y:S02]  /*6b50*/  LOP3.LUT R3, R3, 0xffff, RZ, 0xc0, !PT ;  /* 0x0000ffff03037812 */ /* 0x000fe400078ec0ff */
[----:B------:R-:W-:Y:S02]  /*6b60*/  LOP3.LUT R0, R0, 0xffff, RZ, 0xc0, !PT ;  /* 0x0000ffff00007812 */ /* 0x000fe400078ec0ff */
[----:B------:R-:W-:Y:S02]  /*6b70*/  LOP3.LUT R9, R9, 0xffff, RZ, 0xc0, !PT ;  /* 0x0000ffff09097812 */ /* 0x000fe400078ec0ff */
[----:B------:R-:W-:-:S02]  /*6b80*/  PRMT R0, R0, 0x3340, R3 ;  /* 0x0000334000007816 */ /* 0x000fc40000000003 */
[----:B------:R-:W-:Y:S02]  /*6b90*/  PRMT R9, R9, 0x3340, R12 ;  /* 0x0000334009097816 */ /* 0x000fe4000000000c */
[----:B----4-:R-:W-:Y:S01]  /*6ba0*/  ISETP.GE.AND P0, PT, R18, UR6, PT ;  /* 0x0000000612007c0c */ /* 0x010fe2000bf06270 */
[----:B------:R-:W-:Y:S01]  /*6bb0*/  ULDC UR6, c[0x0][0x248] ;  /* 0x0000920000067ab9 */ /* 0x000fe20000000800 */
[----:B------:R-:W-:Y:S01]  /*6bc0*/  PRMT R9, R0, 0x5410, R9 ;  /* 0x0000541000097816 */ /* 0x000fe20000000009 */
[----:B------:R-:W-:Y:S01]  /*6bd0*/  IMAD R0, R18, UR4, RZ ;  /* 0x0000000412007c24 */ /* 0x000fe2000f8e02ff */
[----:B------:R-:W-:Y:S01]  /*6be0*/  PRMT R5, R5, 0x5210, R36 ;  /* 0x0000521005057816 */ /* 0x000fe20000000024 */
[----:B------:R-:W2:Y:S01]  /*6bf0*/  LDL.LU R18, [R1+0x48] ;  /* 0x0000480001127983 */ /* 0x000ea20000300800 */
[----:B---3--:R-:W-:Y:S01]  /*6c00*/  LOP3.LUT R16, R10, 0xff0, RZ, 0xc0, !PT ;  /* 0x00000ff00a107812 */ /* 0x008fe200078ec0ff */
[----:B------:R-:W-:Y:S02]  /*6c10*/  ULDC.64 UR4, c[0x0][0x220] ;  /* 0x0000880000047ab9 */ /* 0x000fe40000000a00 */
[----:B------:R-:W-:Y:S01]  /*6c20*/  STSM.16.M88.4 [R11], R4 ;  /* 0x000000040b007844 */ /* 0x000fe20000000200 */
[----:B------:R-:W-:Y:S01]  /*6c30*/  BAR.SYNC.DEFER_BLOCKING 0x0 ;  /* 0x0000000000007b1d */ /* 0x000fe20000010000 */
[----:B------:R-:W-:-:S02]  /*6c40*/  SHF.R.U32.HI R2, RZ, 0x8, R42 ;  /* 0x00000008ff027819 */ /* 0x000fc4000001162a */
[----:B------:R-:W-:Y:S02]  /*6c50*/  SHF.R.U32.HI R8, RZ, 0x8, R19 ;  /* 0x00000008ff087819 */ /* 0x000fe40000011613 */
[----:B------:R-:W-:Y:S02]  /*6c60*/  F2FP.SATFINITE.E5M2.F32.PACK_AB_MERGE_C R52, R53, R52, RZ ;  /* 0x000000343534723e */ /* 0x000fe400048060ff */
[----:B------:R-:W-:Y:S02]  /*6c70*/  SHF.R.U32.HI R10, RZ, 0x8, R50 ;  /* 0x00000008ff0a7819 */ /* 0x000fe40000011632 */
[----:B------:R-:W-:Y:S02]  /*6c80*/  LOP3.LUT R8, R8, 0xffff, RZ, 0xc0, !PT ;  /* 0x0000ffff08087812 */ /* 0x000fe400078ec0ff */
[----:B------:R-:W-:Y:S02]  /*6c90*/  LOP3.LUT R17, R2, 0xffff, RZ, 0xc0, !PT ;  /* 0x0000ffff02117812 */ /* 0x000fe400078ec0ff */
[----:B------:R-:W-:-:S02]  /*6ca0*/  LOP3.LUT R10, R10, 0xffff, RZ, 0xc0, !PT ;  /* 0x0000ffff0a0a7812 */ /* 0x000fc400078ec0ff */
[----:B------:R-:W-:Y:S02]  /*6cb0*/  LOP3.LUT R52, R52, 0xffff, RZ, 0xc0, !PT ;  /* 0x0000ffff34347812 */ /* 0x000fe400078ec0ff */
[----:B------:R-:W-:Y:S02]  /*6cc0*/  PRMT R8, R17, 0x3340, R8 ;  /* 0x0000334011087816 */ /* 0x000fe40000000008 */
[----:B------:R-:W-:Y:S02]  /*6cd0*/  PRMT R3, R10, 0x3340, R1 ;  /* 0x000033400a037816 */ /* 0x000fe40000000001 */
[--C-:B------:R-:W-:Y:S01]  /*6ce0*/  PRMT R12, R13, 0x4210, R52.reuse ;  /* 0x000042100d0c7816 */ /* 0x100fe20000000034 */
[----:B------:R-:W0:Y:S01]  /*6cf0*/  LDS.128 R4, [R16+UR16] ;  /* 0x0000001010047984 */ /* 0x000e220008000c00 */
[----:B------:R-:W-:-:S03]  /*6d00*/  PRMT R13, R9, 0x5210, R52 ;  /* 0x00005210090d7816 */ /* 0x000fc60000000034 */
[----:B------:R-:W3:Y:S01]  /*6d10*/  LDL.LU R9, [R1+0x44] ;  /* 0x0000440001097983 */ /* 0x000ee20000300800 */
[----:B------:R-:W-:Y:S02]  /*6d20*/  PRMT R3, R8, 0x5410, R3 ;  /* 0x0000541008037816 */ /* 0x000fe40000000003 */
[----:B------:R-:W-:Y:S01]  /*6d30*/  F2FP.SATFINITE.E5M2.F32.PACK_AB_MERGE_C R54, R55, R54, RZ ;  /* 0x000000363736723e */ /* 0x000fe200048060ff */
[----:B------:R-:W4:Y:S04]  /*6d40*/  LDL.LU R8, [R1+0x40] ;  /* 0x0000400001087983 */ /* 0x000f280000300800 */
[----:B------:R-:W4:Y:S01]  /*6d50*/  LDL.LU R10, [R1+0x3c] ;  /* 0x00003c00010a7983 */ /* 0x000f220000300800 */
[----:B------:R-:W-:Y:S02]  /*6d60*/  LOP3.LUT R54, R54, 0xffff, RZ, 0xc0, !PT ;  /* 0x0000ffff36367812 */ /* 0x000fe400078ec0ff */
[----:B-----5:R-:W-:-:S02]  /*6d70*/  ISETP.LT.AND P4, PT, R20, UR7, !P0 ;  /* 0x0000000714007c0c */ /* 0x020fc4000c781270 */
[--C-:B------:R-:W-:Y:S02]  /*6d80*/  PRMT R14, R15, 0x4210, R54.reuse ;  /* 0x000042100f0e7816 */ /* 0x100fe40000000036 */
[----:B------:R-:W-:Y:S01]  /*6d90*/  PRMT R15, R3, 0x5210, R54 ;  /* 0x00005210030f7816 */ /* 0x000fe20000000036 */
[----:B------:R-:W-:Y:S01]  /*6da0*/  BAR.SYNC.DEFER_BLOCKING 0x0 ;  /* 0x0000000000007b1d */ /* 0x000fe20000010000 */
[----:B------:R-:W-:Y:S01]  /*6db0*/  IMAD R3, R20, UR6, RZ ;  /* 0x0000000614037c24 */ /* 0x000fe2000f8e02ff */
[----:B------:R-:W-:-:S04]  /*6dc0*/  IADD3 R19, P1, R0, UR4, RZ ;  /* 0x0000000400137c10 */ /* 0x000fc8000ff3e0ff */
[----:B------:R-:W5:Y:S01]  /*6dd0*/  LDL.LU R20, [R1+0x38] ;  /* 0x0000380001147983 */ /* 0x000f620000300800 */
[----:B------:R-:W-:-:S03]  /*6de0*/  LEA.HI.X.SX32 R21, R0, UR5, 0x1, P1 ;  /* 0x0000000500157c11 */ /* 0x000fc600088f0eff */
[----:B------:R1:W-:Y:S04]  /*6df0*/  STSM.16.M88.4 [R11], R12 ;  /* 0x0000000c0b007844 */ /* 0x0003e80000000200 */
[----:B-1----:R-:W5:Y:S04]  /*6e00*/  LDL.LU R12, [R1+0x34] ;  /* 0x00003400010c7983 */ /* 0x002f680000300800 */
[----:B------:R-:W5:Y:S01]  /*6e10*/  LDL.LU R56, [R1+0x30] ;  /* 0x0000300001387983 */ /* 0x000f620000300800 */
[C---:B--2---:R-:W-:Y:S01]  /*6e20*/  ISETP.LT.AND P3, PT, R18.reuse, UR7, !P0 ;  /* 0x0000000712007c0c */ /* 0x044fe2000c761270 */
[----:B------:R-:W-:-:S02]  /*6e30*/  IMAD R0, R18, UR6, RZ ;  /* 0x0000000612007c24 */ /* 0x000fc4000f8e02ff */
[----:B------:R-:W2:Y:S01]  /*6e40*/  LDL.LU R18, [R1+0x2c] ;  /* 0x00002c0001127983 */ /* 0x000ea20000300800 */
[----:B------:R-:W-:Y:S02]  /*6e50*/  IADD3 R2, P2, R3, R19, RZ ;  /* 0x0000001303027210 */ /* 0x000fe40007f5e0ff */
[C---:B0-----:R-:W-:Y:S01]  /*6e60*/  PRMT R29, R4.reuse, 0x7773, RZ ;  /* 0x00007773041d7816 */ /* 0x041fe200000000ff */
[----:B------:R-:W2:Y:S01]  /*6e70*/  LDL.LU R22, [R1+0x28] ;  /* 0x0000280001167983 */ /* 0x000ea20000300800 */
[C---:B------:R-:W-:Y:S02]  /*6e80*/  PRMT R35, R4.reuse, 0x7772, RZ ;  /* 0x0000777204237816 */ /* 0x040fe400000000ff */
[C---:B------:R-:W-:Y:S01]  /*6e90*/  PRMT R41, R4.reuse, 0x7771, RZ ;  /* 0x0000777104297816 */ /* 0x040fe200000000ff */
[----:B------:R-:W2:Y:S01]  /*6ea0*/  LDL.LU R14, [R1+0x24] ;  /* 0x00002400010e7983 */ /* 0x000ea20000300800 */
[----:B------:R-:W-:Y:S02]  /*6eb0*/  PRMT R47, R4, 0x7770, RZ ;  /* 0x00007770042f7816 */ /* 0x000fe400000000ff */
[----:B------:R-:W-:-:S02]  /*6ec0*/  PRMT R23, R7, 0x7773, RZ ;  /* 0x0000777307177816 */ /* 0x000fc400000000ff */
[C---:B------:R-:W-:Y:S02]  /*6ed0*/  PRMT R31, R7.reuse, 0x7772, RZ ;  /* 0x00007772071f7816 */ /* 0x040fe400000000ff */
[C---:B------:R-:W-:Y:S02]  /*6ee0*/  PRMT R15, R7.reuse, 0x7771, RZ ;  /* 0x00007771070f7816 */ /* 0x040fe400000000ff */
[----:B------:R-:W-:Y:S02]  /*6ef0*/  PRMT R43, R7, 0x7770, RZ ;  /* 0x00007770072b7816 */ /* 0x000fe400000000ff */
[----:B------:R-:W-:Y:S01]  /*6f00*/  LEA.HI.X.SX32 R3, R3, R21, 0x1, P2 ;  /* 0x0000001503037211 */ /* 0x000fe200010f0eff */
[----:B------:R-:W-:Y:S01]  /*6f10*/  BAR.SYNC.DEFER_BLOCKING 0x0 ;  /* 0x0000000000007b1d */ /* 0x000fe20000010000 */
[----:B------:R-:W-:Y:S02]  /*6f20*/  IADD3 R4, P6, R0, R19, RZ ;  /* 0x0000001300047210 */ /* 0x000fe40007fde0ff */
[----:B------:R-:W-:-:S02]  /*6f30*/  PRMT R27, R5, 0x7773, RZ ;  /* 0x00007773051b7816 */ /* 0x000fc400000000ff */
[C---:B------:R-:W-:Y:S02]  /*6f40*/  PRMT R33, R5.reuse, 0x7772, RZ ;  /* 0x0000777205217816 */ /* 0x040fe400000000ff */
[C---:B------:R-:W-:Y:S02]  /*6f50*/  PRMT R39, R5.reuse, 0x7771, RZ ;  /* 0x0000777105277816 */ /* 0x040fe400000000ff */
[----:B------:R-:W-:Y:S01]  /*6f60*/  PRMT R13, R5, 0x7770, RZ ;  /* 0x00007770050d7816 */ /* 0x000fe200000000ff */
[C---:B---3--:R-:W-:Y:S01]  /*6f70*/  IMAD R7, R9.reuse, UR6, RZ ;  /* 0x0000000609077c24 */ /* 0x048fe2000f8e02ff */
[----:B------:R-:W-:Y:S02]  /*6f80*/  ISETP.LT.AND P1, PT, R9, UR7, !P0 ;  /* 0x0000000709007c0c */ /* 0x000fe4000c721270 */
[----:B------:R-:W-:Y:S01]  /*6f90*/  LEA.HI.X.SX32 R5, R0, R21, 0x1, P6 ;  /* 0x0000001500057211 */ /* 0x000fe200030f0eff */
[----:B----4-:R-:W-:Y:S01]  /*6fa0*/  IMAD R9, R8, UR6, RZ ;  /* 0x0000000608097c24 */ /* 0x010fe2000f8e02ff */
[----:B------:R-:W-:-:S02]  /*6fb0*/  PRMT R25, R6, 0x7773, RZ ;  /* 0x0000777306197816 */ /* 0x000fc400000000ff */
[----:B------:R-:W-:Y:S01]  /*6fc0*/  PRMT R17, R6, 0x7772, RZ ;  /* 0x0000777206117816 */ /* 0x000fe200000000ff */
[----:B------:R-:W-:Y:S01]  /*6fd0*/  IMAD R0, R10, UR6, RZ ;  /* 0x000000060a007c24 */ /* 0x000fe2000f8e02ff */
[C---:B------:R-:W-:Y:S02]  /*6fe0*/  PRMT R37, R6.reuse, 0x7771, RZ ;  /* 0x0000777106257816 */ /* 0x040fe400000000ff */
[----:B------:R-:W-:Y:S01]  /*6ff0*/  PRMT R45, R6, 0x7770, RZ ;  /* 0x00007770062d7816 */ /* 0x000fe200000000ff */
[----:B------:R0:W-:Y:S01]  /*7000*/  @P4 STG.E.U8 desc[UR18][R2.64], R47 ;  /* 0x0000002f02004986 */ /* 0x0001e2000c101112 */
[----:B------:R-:W-:Y:S02]  /*7010*/  ISETP.LT.AND P2, PT, R8, UR7, !P0 ;  /* 0x0000000708007c0c */ /* 0x000fe4000c741270 */
[----:B------:R-:W-:Y:S01]  /*7020*/  IADD3 R6, P4, R7, R19, RZ ;  /* 0x0000001307067210 */ /* 0x000fe20007f9e0ff */
[----:B------:R-:W-:Y:S01]  /*7030*/  @P3 STG.E.U8 desc[UR18][R4.64], R13 ;  /* 0x0000000d04003986 */ /* 0x000fe2000c101112 */
[----:B------:R-:W-:-:S02]  /*7040*/  ISETP.LT.AND P6, PT, R10, UR7, !P0 ;  /* 0x000000070a007c0c */ /* 0x000fc4000c7c1270 */
[----:B------:R-:W-:Y:S02]  /*7050*/  IADD3 R8, P5, R9, R19, RZ ;  /* 0x0000001309087210 */ /* 0x000fe40007fbe0ff */
[----:B------:R-:W-:Y:S02]  /*7060*/  LEA.HI.X.SX32 R7, R7, R21, 0x1, P4 ;  /* 0x0000001507077211 */ /* 0x000fe400020f0eff */
[C---:B------:R-:W-:Y:S02]  /*7070*/  IADD3 R10, P3, R0.reuse, R19, RZ ;  /* 0x00000013000a7210 */ /* 0x040fe40007f7e0ff */
[-C--:B------:R-:W-:Y:S01]  /*7080*/  LEA.HI.X.SX32 R9, R9, R21.reuse, 0x1, P5 ;  /* 0x0000001509097211 */ /* 0x080fe200028f0eff */
[----:B------:R1:W-:Y:S01]  /*7090*/  @P1 STG.E.U8 desc[UR18][R6.64], R45 ;  /* 0x0000002d06001986 */ /* 0x0003e2000c101112 */
[----:B------:R-:W-:Y:S01]  /*70a0*/  LEA.HI.X.SX32 R11, R0, R21, 0x1, P3 ;  /* 0x00000015000b7211 */ /* 0x000fe200018f0eff */
[C---:B-----5:R-:W-:Y:S01]  /*70b0*/  IMAD R0, R20.reuse, UR6, RZ ;  /* 0x0000000614007c24 */ /* 0x060fe2000f8e02ff */
[----:B------:R-:W-:Y:S01]  /*70c0*/  ISETP.LT.AND P4, PT, R20, UR7, !P0 ;  /* 0x0000000714007c0c */ /* 0x000fe2000c781270 */
[----:B------:R-:W-:Y:S03]  /*70d0*/  @P2 STG.E.U8 desc[UR18][R8.64], R43 ;  /* 0x0000002b08002986 */ /* 0x000fe6000c101112 */
[C---:B0-----:R-:W-:Y:S01]  /*70e0*/  IADD3 R2, P2, R0.reuse, R19, RZ ;  /* 0x0000001300027210 */ /* 0x041fe20007f5e0ff */
[----:B-1----:R-:W3:Y:S04]  /*70f0*/  LDL.LU R6, [R1+0x20] ;  /* 0x0000200001067983 */ /* 0x002ee80000300800 */
[----:B------:R-:W4:Y:S01]  /*7100*/  LDL.LU R20, [R1+0x1c] ;  /* 0x00001c0001147983 */ /* 0x000f220000300800 */
[----:B------:R-:W-:-:S02]  /*7110*/  LEA.HI.X.SX32 R3, R0, R21, 0x1, P2 ;  /* 0x0000001500037211 */ /* 0x000fc400010f0eff */
[C---:B--2---:R-:W-:Y:S01]  /*7120*/  ISETP.LT.AND P2, PT, R18.reuse, UR7, !P0 ;  /* 0x0000000712007c0c */ /* 0x044fe2000c741270 */
[----:B------:R-:W-:Y:S02]  /*7130*/  IMAD R0, R18, UR6, RZ ;  /* 0x0000000612007c24 */ /* 0x000fe4000f8e02ff */
[----:B------:R-:W2:Y:S01]  /*7140*/  LDL.LU R18, [R1+0x18] ;  /* 0x0000180001127983 */ /* 0x000ea20000300800 */
[C---:B------:R-:W-:Y:S01]  /*7150*/  ISETP.LT.AND P3, PT, R12.reuse, UR7, !P0 ;  /* 0x000000070c007c0c */ /* 0x040fe2000c761270 */
[----:B------:R-:W-:Y:S02]  /*7160*/  IMAD R12, R12, UR6, RZ ;  /* 0x000000060c0c7c24 */ /* 0x000fe4000f8e02ff */
[----:B------:R-:W5:Y:S04]  /*7170*/  LDL.LU R58, [R1+0x14] ;  /* 0x00001400013a7983 */ /* 0x000f680000300800 */
[----:B------:R0:W-:Y:S01]  /*7180*/  @P6 STG.E.U8 desc[UR18][R10.64], R41 ;  /* 0x000000290a006986 */ /* 0x0001e2000c101112 */
[----:B------:R-:W-:-:S03]  /*7190*/  IADD3 R4, P5, R12, R19, RZ ;  /* 0x000000130c047210 */ /* 0x000fc60007fbe0ff */
[----:B------:R1:W-:Y:S01]  /*71a0*/  @P4 STG.E.U8 desc[UR18][R2.64], R39 ;  /* 0x0000002702004986 */ /* 0x0003e2000c101112 */
[C---:B------:R-:W-:Y:S01]  /*71b0*/  ISETP.LT.AND P1, PT, R56.reuse, UR7, !P0 ;  /* 0x0000000738007c0c */ /* 0x040fe2000c721270 */
[----:B------:R-:W-:Y:S02]  /*71c0*/  IMAD R13, R56, UR6, RZ ;  /* 0x00000006380d7c24 */ /* 0x000fe4000f8e02ff */
[----:B------:R-:W5:Y:S01]  /*71d0*/  LDL.LU R57, [R1+0x10] ;  /* 0x0000100001397983 */ /* 0x000f620000300800 */
[----:B0-----:R-:W-:-:S03]  /*71e0*/  IADD3 R10, P4, R0, R19, RZ ;  /* 0x00000013000a7210 */ /* 0x001fc60007f9e0ff */
[----:B------:R-:W5:Y:S01]  /*71f0*/  LDL.LU R56, [R1+0xc] ;  /* 0x00000c0001387983 */ /* 0x000f620000300800 */
[-C--:B------:R-:W-:Y:S02]  /*7200*/  LEA.HI.X.SX32 R5, R12, R21.reuse, 0x1, P5 ;  /* 0x000000150c057211 */ /* 0x080fe400028f0eff */
[----:B------:R-:W-:Y:S01]  /*7210*/  LEA.HI.X.SX32 R11, R0, R21, 0x1, P4 ;  /* 0x00000015000b7211 */ /* 0x000fe200020f0eff */
[C---:B------:R-:W-:Y:S01]  /*7220*/  IMAD R0, R22.reuse, UR6, RZ ;  /* 0x0000000616007c24 */ /* 0x040fe2000f8e02ff */
[----:B------:R-:W-:Y:S02]  /*7230*/  ISETP.LT.AND P5, PT, R22, UR7, !P0 ;  /* 0x0000000716007c0c */ /* 0x000fe4000c7a1270 */
[----:B------:R-:W5:Y:S01]  /*7240*/  LDL.LU R22, [R1+0x8] ;  /* 0x0000080001167983 */ /* 0x000f620000300800 */
[----:B------:R-:W-:-:S03]  /*7250*/  IADD3 R8, P6, R13, R19, RZ ;  /* 0x000000130d087210 */ /* 0x000fc60007fde0ff */
[----:B------:R-:W-:Y:S01]  /*7260*/  @P3 STG.E.U8 desc[UR18][R4.64], R37 ;  /* 0x0000002504003986 */ /* 0x000fe2000c101112 */
[----:B------:R-:W-:Y:S01]  /*7270*/  IADD3 R12, P3, R0, R19, RZ ;  /* 0x00000013000c7210 */ /* 0x000fe20007f7e0ff */
[----:B-1----:R-:W-:Y:S01]  /*7280*/  IMAD R3, R14, UR6, RZ ;  /* 0x000000060e037c24 */ /* 0x002fe2000f8e02ff */
[-C--:B------:R-:W-:Y:S02]  /*7290*/  LEA.HI.X.SX32 R9, R13, R21.reuse, 0x1, P6 ;  /* 0x000000150d097211 */ /* 0x080fe400030f0eff */
[----:B------:R-:W-:Y:S02]  /*72a0*/  LEA.HI.X.SX32 R13, R0, R21, 0x1, P3 ;  /* 0x00000015000d7211 */ /* 0x000fe400018f0eff */
[C---:B------:R-:W-:Y:S01]  /*72b0*/  IADD3 R2, P4, R3.reuse, R19, RZ ;  /* 0x0000001303027210 */ /* 0x040fe20007f9e0ff */
[----:B------:R0:W-:Y:S03]  /*72c0*/  @P1 STG.E.U8 desc[UR18][R8.64], R15 ;  /* 0x0000000f08001986 */ /* 0x0001e6000c101112 */
[----:B------:R-:W-:-:S02]  /*72d0*/  LEA.HI.X.SX32 R3, R3, R21, 0x1, P4 ;  /* 0x0000001503037211 */ /* 0x000fc400020f0eff */
[C---:B----4-:R-:W-:Y:S01]  /*72e0*/  ISETP.LT.AND P3, PT, R20.reuse, UR7, !P0 ;  /* 0x0000000714007c0c */ /* 0x050fe2000c761270 */
[----:B------:R-:W-:Y:S02]  /*72f0*/  IMAD R0, R20, UR6, RZ ;  /* 0x0000000614007c24 */ /* 0x000fe4000f8e02ff */
[----:B------:R-:W4:Y:S01]  /*7300*/  LDL.LU R20, [R1+0x4] ;  /* 0x0000040001147983 */ /* 0x000f220000300800 */
[C---:B--2---:R-:W-:Y:S01]  /*7310*/  ISETP.LT.AND P4, PT, R18.reuse, UR7, !P0 ;  /* 0x0000000712007c0c */ /* 0x044fe2000c781270 */
[----:B0-----:R-:W-:Y:S02]  /*7320*/  IMAD R15, R18, UR6, RZ ;  /* 0x00000006120f7c24 */ /* 0x001fe4000f8e02ff */
[----:B------:R-:W2:Y:S01]  /*7330*/  LDL.LU R18, [R1] ;  /* 0x0000000001127983 */ /* 0x000ea20000300800 */
[----:B------:R-:W-:Y:S01]  /*7340*/  ISETP.LT.AND P1, PT, R14, UR7, !P0 ;  /* 0x000000070e007c0c */ /* 0x000fe2000c721270 */
[C---:B---3--:R-:W-:Y:S02]  /*7350*/  IMAD R14, R6.reuse, UR6, RZ ;  /* 0x00000006060e7c24 */ /* 0x048fe4000f8e02ff */
[----:B------:R0:W-:Y:S01]  /*7360*/  @P2 STG.E.U8 desc[UR18][R10.64], R35 ;  /* 0x000000230a002986 */ /* 0x0001e2000c101112 */
[----:B------:R-:W-:-:S03]  /*7370*/  ISETP.LT.AND P2, PT, R6, UR7, !P0 ;  /* 0x0000000706007c0c */ /* 0x000fc6000c741270 */
[----:B------:R1:W3:Y:S01]  /*7380*/  LDS.128 R4, [R16+UR16] ;  /* 0x0000001010047984 */ /* 0x0002e20008000c00 */
[----:B------:R-:W-:-:S03]  /*7390*/  IADD3 R8, P6, R14, R19, RZ ;  /* 0x000000130e087210 */ /* 0x000fc60007fde0ff */
[----:B------:R1:W-:Y:S01]  /*73a0*/  @P5 STG.E.U8 desc[UR18][R12.64], R33 ;  /* 0x000000210c005986 */ /* 0x0003e2000c101112 */
[----:B------:R-:W-:Y:S02]  /*73b0*/  LEA.HI.X.SX32 R9, R14, R21, 0x1, P6 ;  /* 0x000000150e097211 */ /* 0x000fe400030f0eff */
[C---:B0-----:R-:W-:Y:S01]  /*73c0*/  IADD3 R10, P5, R0.reuse, R19, RZ ;  /* 0x00000013000a7210 */ /* 0x041fe20007fbe0ff */
[----:B------:R0:W-:Y:S03]  /*73d0*/  @P1 STG.E.U8 desc[UR18][R2.64], R17 ;  /* 0x0000001102001986 */ /* 0x0001e6000c101112 */
[----:B------:R-:W-:Y:S01]  /*73e0*/  LEA.HI.X.SX32 R11, R0, R21, 0x1, P5 ;  /* 0x00000015000b7211 */ /* 0x000fe200028f0eff */
[----:B------:R-:W-:Y:S01]  /*73f0*/  @P2 STG.E.U8 desc[UR18][R8.64], R31 ;  /* 0x0000001f08002986 */ /* 0x000fe2000c101112 */
[----:B------:R-:W-:Y:S01]  /*7400*/  IADD3 R14, P1, R15, R19, RZ ;  /* 0x000000130f0e7210 */ /* 0x000fe20007f3e0ff */
[----:B-----5:R-:W-:-:S02]  /*7410*/  IMAD R0, R58, UR6, RZ ;  /* 0x000000063a007c24 */ /* 0x020fc4000f8e02ff */
[----:B------:R5:W-:Y:S01]  /*7420*/  @P3 STG.E.U8 desc[UR18][R10.64], R29 ;  /* 0x0000001d0a003986 */ /* 0x000be2000c101112 */
[----:B------:R-:W-:Y:S02]  /*7430*/  ISETP.LT.AND P3, PT, R58, UR7, !P0 ;  /* 0x000000073a007c0c */ /* 0x000fe4000c761270 */
[----:B------:R-:W-:Y:S01]  /*7440*/  LEA.HI.X.SX32 R15, R15, R21, 0x1, P1 ;  /* 0x000000150f0f7211 */ /* 0x000fe200008f0eff */
[C---:B-1----:R-:W-:Y:S01]  /*7450*/  IMAD R16, R57.reuse, UR6, RZ ;  /* 0x0000000639107c24 */ /* 0x042fe2000f8e02ff */
[C---:B------:R-:W-:Y:S02]  /*7460*/  IADD3 R12, P1, R0.reuse, R19, RZ ;  /* 0x00000013000c7210 */ /* 0x040fe40007f3e0ff */
[----:B------:R-:W-:Y:S02]  /*7470*/  ISETP.LT.AND P2, PT, R57, UR7, !P0 ;  /* 0x0000000739007c0c */ /* 0x000fe4000c741270 */
[----:B------:R-:W-:Y:S01]  /*7480*/  LEA.HI.X.SX32 R13, R0, R21, 0x1, P1 ;  /* 0x00000015000d7211 */ /* 0x000fe200008f0eff */
[----:B------:R-:W-:Y:S01]  /*7490*/  IMAD R0, R22, UR6, RZ ;  /* 0x0000000616007c24 */ /* 0x000fe2000f8e02ff */
[----:B0-----:R-:W-:Y:S01]  /*74a0*/  IADD3 R2, P5, R16, R19, RZ ;  /* 0x0000001310027210 */ /* 0x001fe20007fbe0ff */
[C---:B------:R-:W-:Y:S01]  /*74b0*/  IMAD R17, R56.reuse, UR6, RZ ;  /* 0x0000000638117c24 */ /* 0x040fe2000f8e02ff */
[----:B------:R0:W-:Y:S01]  /*74c0*/  @P4 STG.E.U8 desc[UR18][R14.64], R27 ;  /* 0x0000001b0e004986 */ /* 0x0001e2000c101112 */
[----:B------:R-:W-:-:S02]  /*74d0*/  ISETP.LT.AND P4, PT, R56, UR7, !P0 ;  /* 0x0000000738007c0c */ /* 0x000fc4000c781270 */
[----:B------:R-:W-:Y:S01]  /*74e0*/  ISETP.LT.AND P1, PT, R22, UR7, !P0 ;  /* 0x0000000716007c0c */ /* 0x000fe2000c721270 */
[----:B------:R1:W-:Y:S01]  /*74f0*/  @P3 STG.E.U8 desc[UR18][R12.64], R25 ;  /* 0x000000190c003986 */ /* 0x0003e2000c101112 */
[----:B------:R-:W-:Y:S02]  /*7500*/  LEA.HI.X.SX32 R3, R16, R21, 0x1, P5 ;  /* 0x0000001510037211 */ /* 0x000fe400028f0eff */
[CC--:B-----5:R-:W-:Y:S02]  /*7510*/  IADD3 R10, P3, R0.reuse, R19.reuse, RZ ;  /* 0x00000013000a7210 */ /* 0x0e0fe40007f7e0ff */
[C---:B------:R-:W-:Y:S01]  /*7520*/  IADD3 R8, P6, R17.reuse, R19, RZ ;  /* 0x0000001311087210 */ /* 0x040fe20007fde0ff */
[----:B------:R-:W-:Y:S01]  /*7530*/  @P2 STG.E.U8 desc[UR18][R2.64], R23 ;  /* 0x0000001702002986 */ /* 0x000fe2000c101112 */
[-C--:B------:R-:W-:Y:S02]  /*7540*/  LEA.HI.X.SX32 R11, R0, R21.reuse, 0x1, P3 ;  /* 0x00000015000b7211 */ /* 0x080fe400018f0eff */
[----:B------:R-:W-:-:S02]  /*7550*/  LEA.HI.X.SX32 R9, R17, R21, 0x1, P6 ;  /* 0x0000001511097211 */ /* 0x000fc400030f0eff */
[----:B---3--:R-:W-:Y:S02]  /*7560*/  PRMT R17, R4, 0x7770, RZ ;  /* 0x0000777004117816 */ /* 0x008fe400000000ff */
[----:B0-----:R-:W-:-:S03]  /*7570*/  PRMT R15, R5, 0x7770, RZ ;  /* 0x00007770050f7816 */ /* 0x001fc600000000ff */
[----:B------:R-:W-:Y:S01]  /*7580*/  @P4 STG.E.U8 desc[UR18][R8.64], R17 ;  /* 0x0000001108004986 */ /* 0x000fe2000c101112 */
[----:B-1----:R-:W-:-:S03]  /*7590*/  PRMT R25, R6, 0x7770, RZ ;  /* 0x0000777006197816 */ /* 0x002fc600000000ff */
[----:B------:R0:W-:Y:S01]  /*75a0*/  @P1 STG.E.U8 desc[UR18][R10.64], R15 ;  /* 0x0000000f0a001986 */ /* 0x0001e2000c101112 */
[----:B------:R-:W-:Y:S01]  /*75b0*/  ISETP.LT.AND P1, PT, R251, UR7, !P0 ;  /* 0x00000007fb007c0c */ /* 0x000fe2000c721270 */
[C---:B----4-:R-:W-:Y:S01]  /*75c0*/  IMAD R0, R20.reuse, UR6, RZ ;  /* 0x0000000614007c24 */ /* 0x050fe2000f8e02ff */
[----:B------:R-:W-:-:S04]  /*75d0*/  ISETP.LT.AND P2, PT, R20, UR7, !P0 ;  /* 0x0000000714007c0c */ /* 0x000fc8000c741270 */
[----:B------:R-:W-:Y:S01]  /*75e0*/  IADD3 R12, P6, R0, R19, RZ ;  /* 0x00000013000c7210 */ /* 0x000fe20007fde0ff */
[----:B------:R-:W-:-:S03]  /*75f0*/  IMAD R251, R251, UR6, RZ ;  /* 0x00000006fbfb7c24 */ /* 0x000fc6000f8e02ff */
[----:B------:R-:W-:Y:S02]  /*7600*/  LEA.HI.X.SX32 R13, R0, R21, 0x1, P6 ;  /* 0x00000015000d7211 */ /* 0x000fe400030f0eff */
[C---:B------:R-:W-:Y:S01]  /*7610*/  ISETP.LT.AND P3, PT, R252.reuse, UR7, !P0 ;  /* 0x00000007fc007c0c */ /* 0x040fe2000c761270 */
[----:B------:R-:W-:Y:S02]  /*7620*/  IMAD R252, R252, UR6, RZ ;  /* 0x00000006fcfc7c24 */ /* 0x000fe4000f8e02ff */
[----:B------:R1:W-:Y:S01]  /*7630*/  @P2 STG.E.U8 desc[UR18][R12.64], R25 ;  /* 0x000000190c002986 */ /* 0x0003e2000c101112 */
[-C--:B0-----:R-:W-:Y:S02]  /*7640*/  IADD3 R10, P2, R251, R19.reuse, RZ ;  /* 0x00000013fb0a7210 */ /* 0x081fe40007f5e0ff */
[----:B------:R-:W-:Y:S02]  /*7650*/  IADD3 R8, P6, R252, R19, RZ ;  /* 0x00000013fc087210 */ /* 0x000fe40007fde0ff */
[----:B------:R-:W-:-:S02]  /*7660*/  PRMT R23, R7, 0x7770, RZ ;  /* 0x0000777007177816 */ /* 0x000fc400000000ff */
[-C--:B------:R-:W-:Y:S02]  /*7670*/  LEA.HI.X.SX32 R11, R251, R21.reuse, 0x1, P2 ;  /* 0x00000015fb0b7211 */ /* 0x080fe400010f0eff */
[C---:B------:R-:W-:Y:S01]  /*7680*/  ISETP.LT.AND P2, PT, R250.reuse, UR7, !P0 ;  /* 0x00000007fa007c0c */ /* 0x040fe2000c741270 */
[----:B------:R-:W-:Y:S01]  /*7690*/  IMAD R250, R250, UR6, RZ ;  /* 0x00000006fafa7c24 */ /* 0x000fe2000f8e02ff */
[----:B------:R-:W-:Y:S02]  /*76a0*/  LEA.HI.X.SX32 R9, R252, R21, 0x1, P6 ;  /* 0x00000015fc097211 */ /* 0x000fe400030f0eff */
[----:B------:R-:W-:Y:S02]  /*76b0*/  PRMT R17, R4, 0x7771, RZ ;  /* 0x0000777104117816 */ /* 0x000fe400000000ff */
[----:B------:R-:W-:Y:S02]  /*76c0*/  PRMT R15, R5, 0x7771, RZ ;  /* 0x00007771050f7816 */ /* 0x000fe400000000ff */
[----:B-1----:R-:W-:-:S02]  /*76d0*/  IADD3 R12, P6, R250, R19, RZ ;  /* 0x00000013fa0c7210 */ /* 0x002fc40007fde0ff */
[----:B------:R-:W-:Y:S02]  /*76e0*/  PRMT R25, R6, 0x7771, RZ ;  /* 0x0000777106197816 */ /* 0x000fe400000000ff */
[----:B------:R-:W-:Y:S01]  /*76f0*/  LEA.HI.X.SX32 R13, R250, R21, 0x1, P6 ;  /* 0x00000015fa0d7211 */ /* 0x000fe200030f0eff */
[----:B------:R-:W-:Y:S02]  /*7700*/  IMAD R0, R243, UR6, RZ ;  /* 0x00000006f3007c24 */ /* 0x000fe4000f8e02ff */
[C---:B--2---:R-:W-:Y:S01]  /*7710*/  IMAD R14, R18.reuse, UR6, RZ ;  /* 0x00000006120e7c24 */ /* 0x044fe2000f8e02ff */
[----:B------:R-:W-:-:S04]  /*7720*/  ISETP.LT.AND P4, PT, R18, UR7, !P0 ;  /* 0x0000000712007c0c */ /* 0x000fc8000c781270 */
[----:B------:R-:W-:-:S04]  /*7730*/  IADD3 R2, P5, R14, R19, RZ ;  /* 0x000000130e027210 */ /* 0x000fc80007fbe0ff */
[----:B------:R-:W-:-:S05]  /*7740*/  LEA.HI.X.SX32 R3, R14, R21, 0x1, P5 ;  /* 0x000000150e037211 */ /* 0x000fca00028f0eff */
[----:B------:R0:W-:Y:S01]  /*7750*/  @P4 STG.E.U8 desc[UR18][R2.64], R23 ;  /* 0x0000001702004986 */ /* 0x0001e2000c101112 */
[C---:B------:R-:W-:Y:S01]  /*7760*/  ISETP.LT.AND P4, PT, R249.reuse, UR7, !P0 ;  /* 0x00000007f9007c0c */ /* 0x040fe2000c781270 */
[----:B------:R-:W-:Y:S02]  /*7770*/  IMAD R249, R249, UR6, RZ ;  /* 0x00000006f9f97c24 */ /* 0x000fe4000f8e02ff */
[----:B------:R1:W-:Y:S01]  /*7780*/  @P3 STG.E.U8 desc[UR18][R8.64], R17 ;  /* 0x0000001108003986 */ /* 0x0003e2000c101112 */
[C---:B------:R-:W-:Y:S01]  /*7790*/  ISETP.LT.AND P3, PT, R248.reuse, UR7, !P0 ;  /* 0x00000007f8007c0c */ /* 0x040fe2000c761270 */
[----:B------:R-:W-:Y:S02]  /*77a0*/  IMAD R248, R248, UR6, RZ ;  /* 0x00000006f8f87c24 */ /* 0x000fe4000f8e02ff */
[----:B------:R2:W-:Y:S01]  /*77b0*/  @P1 STG.E.U8 desc[UR18][R10.64], R15 ;  /* 0x0000000f0a001986 */ /* 0x0005e2000c101112 */
[C---:B------:R-:W-:Y:S01]  /*77c0*/  ISETP.LT.AND P1, PT, R247.reuse, UR7, !P0 ;  /* 0x00000007f7007c0c */ /* 0x040fe2000c721270 */
[----:B------:R-:W-:Y:S01]  /*77d0*/  IMAD R247, R247, UR6, RZ ;  /* 0x00000006f7f77c24 */ /* 0x000fe2000f8e02ff */
[-C--:B0-----:R-:W-:Y:S01]  /*77e0*/  IADD3 R2, P5, R249, R19.reuse, RZ ;  /* 0x00000013f9027210 */ /* 0x081fe20007fbe0ff */
[----:B------:R-:W-:Y:S01]  /*77f0*/  @P2 STG.E.U8 desc[UR18][R12.64], R25 ;  /* 0x000000190c002986 */ /* 0x000fe2000c101112 */
[----:B-1----:R-:W-:-:S02]  /*7800*/  IADD3 R8, P6, R248, R19, RZ ;  /* 0x00000013f8087210 */ /* 0x002fc40007fde0ff */
[----:B------:R-:W-:Y:S02]  /*7810*/  LEA.HI.X.SX32 R3, R249, R21, 0x1, P5 ;  /* 0x00000015f9037211 */ /* 0x000fe400028f0eff */
[----:B--2---:R-:W-:Y:S02]  /*7820*/  PRMT R15, R7, 0x7771, RZ ;  /* 0x00007771070f7816 */ /* 0x004fe400000000ff */
[C---:B------:R-:W-:Y:S02]  /*7830*/  IADD3 R10, P2, R247.reuse, R19, RZ ;  /* 0x00000013f70a7210 */ /* 0x040fe40007f5e0ff */
[-C--:B------:R-:W-:Y:S01]  /*7840*/  LEA.HI.X.SX32 R9, R248, R21.reuse, 0x1, P6 ;  /* 0x00000015f8097211 */ /* 0x080fe200030f0eff */
[----:B------:R0:W-:Y:S01]  /*7850*/  @P4 STG.E.U8 desc[UR18][R2.64], R15 ;  /* 0x0000000f02004986 */ /* 0x0001e2000c101112 */
[----:B------:R-:W-:Y:S02]  /*7860*/  PRMT R17, R4, 0x7772, RZ ;  /* 0x0000777204117816 */ /* 0x000fe400000000ff */
[----:B------:R-:W-:-:S02]  /*7870*/  LEA.HI.X.SX32 R11, R247, R21, 0x1, P2 ;  /* 0x00000015f70b7211 */ /* 0x000fc400010f0eff */
[----:B------:R-:W-:Y:S02]  /*7880*/  PRMT R23, R5, 0x7772, RZ ;  /* 0x0000777205177816 */ /* 0x000fe400000000ff */
[C---:B------:R-:W-:Y:S01]  /*7890*/  ISETP.LT.AND P4, PT, R245.reuse, UR7, !P0 ;  /* 0x00000007f5007c0c */ /* 0x040fe2000c781270 */
[----:B------:R-:W-:Y:S01]  /*78a0*/  IMAD R245, R245, UR6, RZ ;  /* 0x00000006f5f57c24 */ /* 0x000fe2000f8e02ff */
[C---:B------:R-:W-:Y:S01]  /*78b0*/  ISETP.LT.AND P5, PT, R246.reuse, UR7, !P0 ;  /* 0x00000007f6007c0c */ /* 0x040fe2000c7a1270 */
[----:B------:R-:W-:Y:S01]  /*78c0*/  IMAD R246, R246, UR6, RZ ;  /* 0x00000006f6f67c24 */ /* 0x000fe2000f8e02ff */
[----:B------:R1:W-:Y:S01]  /*78d0*/  @P3 STG.E.U8 desc[UR18][R8.64], R17 ;  /* 0x0000001108003986 */ /* 0x0003e2000c101112 */
[C---:B------:R-:W-:Y:S01]  /*78e0*/  ISETP.LT.AND P3, PT, R244.reuse, UR7, !P0 ;  /* 0x00000007f4007c0c */ /* 0x040fe2000c761270 */
[----:B------:R-:W-:Y:S02]  /*78f0*/  IMAD R244, R244, UR6, RZ ;  /* 0x00000006f4f47c24 */ /* 0x000fe4000f8e02ff */
[----:B------:R2:W-:Y:S01]  /*7900*/  @P1 STG.E.U8 desc[UR18][R10.64], R23 ;  /* 0x000000170a001986 */ /* 0x0005e2000c101112 */
[----:B0-----:R-:W-:Y:S01]  /*7910*/  IMAD R15, R242, UR6, RZ ;  /* 0x00000006f20f7c24 */ /* 0x001fe2000f8e02ff */
[----:B------:R-:W-:-:S02]  /*7920*/  IADD3 R2, P6, R246, R19, RZ ;  /* 0x00000013f6027210 */ /* 0x000fc40007fde0ff */
[-C--:B------:R-:W-:Y:S02]  /*7930*/  IADD3 R12, P2, R244, R19.reuse, RZ ;  /* 0x00000013f40c7210 */ /* 0x080fe40007f5e0ff */
[----:B-1----:R-:W-:Y:S01]  /*7940*/  IADD3 R8, P1, R245, R19, RZ ;  /* 0x00000013f5087210 */ /* 0x002fe20007f3e0ff */
[----:B------:R-:W-:Y:S01]  /*7950*/  IMAD R17, R241, UR6, RZ ;  /* 0x00000006f1117c24 */ /* 0x000fe2000f8e02ff */
[-C--:B------:R-:W-:Y:S02]  /*7960*/  LEA.HI.X.SX32 R3, R246, R21.reuse, 0x1, P6 ;  /* 0x00000015f6037211 */ /* 0x080fe400030f0eff */
[----:B------:R-:W-:Y:S02]  /*7970*/  LEA.HI.X.SX32 R9, R245, R21, 0x1, P1 ;  /* 0x00000015f5097211 */ /* 0x000fe400008f0eff */
[-C--:B------:R-:W-:Y:S02]  /*7980*/  IADD3 R14, P1, R15, R19.reuse, RZ ;  /* 0x000000130f0e7210 */ /* 0x080fe40007f3e0ff */
[----:B--2---:R-:W-:-:S02]  /*7990*/  IADD3 R10, P6, R0, R19, RZ ;  /* 0x00000013000a7210 */ /* 0x004fc40007fde0ff */
[-C--:B------:R-:W-:Y:S02]  /*79a0*/  LEA.HI.X.SX32 R13, R244, R21.reuse, 0x1, P2 ;  /* 0x00000015f40d7211 */ /* 0x080fe400010f0eff */
[----:B------:R-:W-:Y:S02]  /*79b0*/  ISETP.LT.AND P2, PT, R243, UR7, !P0 ;  /* 0x00000007f3007c0c */ /* 0x000fe4000c741270 */
[-C--:B------:R-:W-:Y:S02]  /*79c0*/  LEA.HI.X.SX32 R15, R15, R21.reuse, 0x1, P1 ;  /* 0x000000150f0f7211 */ /* 0x080fe400008f0eff */
[----:B------:R-:W-:Y:S02]  /*79d0*/  LEA.HI.X.SX32 R11, R0, R21, 0x1, P6 ;  /* 0x00000015000b7211 */ /* 0x000fe400030f0eff */
[----:B------:R-:W-:Y:S02]  /*79e0*/  ISETP.LT.AND P1, PT, R242, UR7, !P0 ;  /* 0x00000007f2007c0c */ /* 0x000fe4000c721270 */
[----:B------:R-:W-:-:S02]  /*79f0*/  IADD3 R16, P6, R17, R19, RZ ;  /* 0x0000001311107210 */ /* 0x000fc40007fde0ff */
[----:B------:R-:W-:Y:S02]  /*7a00*/  ISETP.LT.AND P0, PT, R241, UR7, !P0 ;  /* 0x00000007f1007c0c */ /* 0x000fe4000c701270 */
[----:B------:R-:W-:Y:S02]  /*7a10*/  PRMT R25, R6, 0x7772, RZ ;  /* 0x0000777206197816 */ /* 0x000fe400000000ff */
[----:B------:R-:W-:Y:S02]  /*7a20*/  LEA.HI.X.SX32 R17, R17, R21, 0x1, P6 ;  /* 0x0000001511117211 */ /* 0x000fe400030f0eff */
[----:B------:R-:W-:Y:S02]  /*7a30*/  PRMT R23, R7, 0x7772, RZ ;  /* 0x0000777207177816 */ /* 0x000fe400000000ff */
[----:B------:R-:W-:Y:S02]  /*7a40*/  PRMT R21, R4, 0x7773, RZ ;  /* 0x0000777304157816 */ /* 0x000fe400000000ff */
[----:B------:R-:W-:Y:S01]  /*7a50*/  PRMT R19, R5, 0x7773, RZ ;  /* 0x0000777305137816 */ /* 0x000fe200000000ff */
[----:B------:R0:W-:Y:S01]  /*7a60*/  @P5 STG.E.U8 desc[UR18][R2.64], R25 ;  /* 0x0000001902005986 */ /* 0x0001e2000c101112 */
[----:B------:R-:W-:-:S03]  /*7a70*/  PRMT R5, R6, 0x7773, RZ ;  /* 0x0000777306057816 */ /* 0x000fc600000000ff */
[----:B------:R0:W-:Y:S04]  /*7a80*/  @P4 STG.E.U8 desc[UR18][R8.64], R23 ;  /* 0x0000001708004986 */ /* 0x0001e8000c101112 */
[----:B------:R0:W-:Y:S04]  /*7a90*/  @P3 STG.E.U8 desc[UR18][R12.64], R21 ;  /* 0x000000150c003986 */ /* 0x0001e8000c101112 */
[----:B------:R0:W-:Y:S01]  /*7aa0*/  @P2 STG.E.U8 desc[UR18][R10.64], R19 ;  /* 0x000000130a002986 */ /* 0x0001e2000c101112 */
[----:B------:R-:W-:-:S03]  /*7ab0*/  PRMT R7, R7, 0x7773, RZ ;  /* 0x0000777307077816 */ /* 0x000fc600000000ff */
[----:B------:R0:W-:Y:S01]  /*7ac0*/  @P1 STG.E.U8 desc[UR18][R14.64], R5 ;  /* 0x000000050e001986 */ /* 0x0001e2000c101112 */
[----:B------:R-:W-:Y:S05]  /*7ad0*/  @!P0 EXIT ;  /* 0x000000000000894d */ /* 0x000fea0003800000 */
[----:B------:R-:W-:Y:S01]  /*7ae0*/  STG.E.U8 desc[UR18][R16.64], R7 ;  /* 0x0000000710007986 */ /* 0x000fe2000c101112 */
[----:B------:R-:W-:Y:S05]  /*7af0*/  EXIT ;  /* 0x000000000000794d */ /* 0x000fea0003800000 */
.L_x_3:
[----:B------:R-:W-:-:S00]  /*7b00*/  BRA `(.L_x_3) ;  /* 0xfffffffc00fc7947 */ /* 0x000fc0000383ffff */
[----:B------:R-:W-:-:S00]  /*7b10*/  NOP ;  /* 0x0000000000007918 */ /* 0x000fc00000000000 */
        /* <DEDUP_REMOVED lines=14> */
.L_x_4:


//--------------------- .nv.shared.matmul_kernel  --------------------------
	.section	.nv.shared.matmul_kernel,"aw",@nobits
	.sectionflags	@""
	.align	16
	.zero		1024


//--------------------- .nv.shared.reserved.0     --------------------------
	.section	.nv.shared.reserved.0,"aw",@nobits
	.weak		__nv_reservedSMEM_offset_0_alias
	.size		__nv_reservedSMEM_offset_0_alias, 0, 0
	.other		__nv_reservedSMEM_offset_0_alias,@"STO_CUDA_RESERVED_SHARED STV_DEFAULT"
__nv_reservedSMEM_offset_0_alias:
	.zero		0


//--------------------- .nv.constant0.matmul_kernel --------------------------
	.section	.nv.constant0.matmul_kernel,"a",@progbits
	.sectionflags	@""
	.align	4
.nv.constant0.matmul_kernel:
	.zero		608


//--------------------- SYMBOLS --------------------------

	.type		.nv.reservedSmem.offset0,@object
	.size		.nv.reservedSmem.offset0,0x4
